//
// Generated by NVIDIA NVVM Compiler
//
// Compiler Build ID: CL-36424714
// Cuda compilation tools, release 13.0, V13.0.88
// Based on NVVM 20.0.0
//

.version 9.0
.target sm_100
.address_size 64

	// .globl	_Z6jacobiPKfS0_PfS1_i
// _ZZ6jacobiPKfS0_PfS1_iE7sharedX has been demoted
// _ZZ6jacobiPKfS0_PfS1_iE7sharedA has been demoted

.visible .entry _Z6jacobiPKfS0_PfS1_i(
	.param .u64 .ptr .align 1 _Z6jacobiPKfS0_PfS1_i_param_0,
	.param .u64 .ptr .align 1 _Z6jacobiPKfS0_PfS1_i_param_1,
	.param .u64 .ptr .align 1 _Z6jacobiPKfS0_PfS1_i_param_2,
	.param .u64 .ptr .align 1 _Z6jacobiPKfS0_PfS1_i_param_3,
	.param .u32 _Z6jacobiPKfS0_PfS1_i_param_4
)
{
	.reg .pred 	%p<34>;
	.reg .b32 	%r<120>;
	.reg .b32 	%f<130>;
	.reg .b64 	%rd<23>;
	// demoted variable
	.shared .align 4 .b8 _ZZ6jacobiPKfS0_PfS1_iE7sharedX[256];
	// demoted variable
	.shared .align 4 .b8 _ZZ6jacobiPKfS0_PfS1_iE7sharedA[16384];
	ld.param.u64 	%rd5, [_Z6jacobiPKfS0_PfS1_i_param_0];
	ld.param.u64 	%rd3, [_Z6jacobiPKfS0_PfS1_i_param_1];
	ld.param.u64 	%rd6, [_Z6jacobiPKfS0_PfS1_i_param_2];
	ld.param.u64 	%rd4, [_Z6jacobiPKfS0_PfS1_i_param_3];
	ld.param.u32 	%r52, [_Z6jacobiPKfS0_PfS1_i_param_4];
	cvta.to.global.u64 	%rd1, %rd5;
	cvta.to.global.u64 	%rd7, %rd6;
	mov.u32 	%r53, %ctaid.x;
	mov.u32 	%r54, %ntid.x;
	mov.u32 	%r55, %tid.x;
	mad.lo.s32 	%r1, %r53, %r54, %r55;
	mul.wide.s32 	%rd8, %r1, 4;
	add.s64 	%rd9, %rd7, %rd8;
	ld.global.nc.f32 	%f38, [%rd9];
	shl.b32 	%r56, %r1, 2;
	mov.u32 	%r57, _ZZ6jacobiPKfS0_PfS1_iE7sharedX;
	add.s32 	%r58, %r57, %r56;
	st.shared.f32 	[%r58], %f38;
	setp.lt.s32 	%p1, %r52, 1;
	shl.b32 	%r59, %r1, 8;
	mov.u32 	%r60, _ZZ6jacobiPKfS0_PfS1_iE7sharedA;
	add.s32 	%r2, %r60, %r59;
	@%p1 bra 	$L__BB0_13;
	mul.lo.s32 	%r3, %r52, %r1;
	and.b32  	%r4, %r52, 15;
	setp.lt.u32 	%p2, %r52, 16;
	mov.b32 	%r108, 0;
	@%p2 bra 	$L__BB0_4;
	and.b32  	%r108, %r52, 2147483632;
	neg.s32 	%r106, %r108;
	add.s64 	%rd2, %rd1, 32;
	add.s32 	%r64, %r59, %r60;
	add.s32 	%r104, %r64, 32;
	mov.u32 	%r105, %r3;
$L__BB0_3:
	.pragma "nounroll";
	mul.wide.s32 	%rd10, %r105, 4;
	add.s64 	%rd11, %rd2, %rd10;
	ld.global.nc.f32 	%f39, [%rd11+-32];
	st.shared.f32 	[%r104+-32], %f39;
	ld.global.nc.f32 	%f40, [%rd11+-28];
	st.shared.f32 	[%r104+-28], %f40;
	ld.global.nc.f32 	%f41, [%rd11+-24];
	st.shared.f32 	[%r104+-24], %f41;
	ld.global.nc.f32 	%f42, [%rd11+-20];
	st.shared.f32 	[%r104+-20], %f42;
	ld.global.nc.f32 	%f43, [%rd11+-16];
	st.shared.f32 	[%r104+-16], %f43;
	ld.global.nc.f32 	%f44, [%rd11+-12];
	st.shared.f32 	[%r104+-12], %f44;
	ld.global.nc.f32 	%f45, [%rd11+-8];
	st.shared.f32 	[%r104+-8], %f45;
	ld.global.nc.f32 	%f46, [%rd11+-4];
	st.shared.f32 	[%r104+-4], %f46;
	ld.global.nc.f32 	%f47, [%rd11];
	st.shared.f32 	[%r104], %f47;
	ld.global.nc.f32 	%f48, [%rd11+4];
	st.shared.f32 	[%r104+4], %f48;
	ld.global.nc.f32 	%f49, [%rd11+8];
	st.shared.f32 	[%r104+8], %f49;
	ld.global.nc.f32 	%f50, [%rd11+12];
	st.shared.f32 	[%r104+12], %f50;
	ld.global.nc.f32 	%f51, [%rd11+16];
	st.shared.f32 	[%r104+16], %f51;
	ld.global.nc.f32 	%f52, [%rd11+20];
	st.shared.f32 	[%r104+20], %f52;
	ld.global.nc.f32 	%f53, [%rd11+24];
	st.shared.f32 	[%r104+24], %f53;
	ld.global.nc.f32 	%f54, [%rd11+28];
	st.shared.f32 	[%r104+28], %f54;
	add.s32 	%r106, %r106, 16;
	add.s32 	%r105, %r105, 16;
	add.s32 	%r104, %r104, 64;
	setp.ne.s32 	%p3, %r106, 0;
	@%p3 bra 	$L__BB0_3;
$L__BB0_4:
	setp.eq.s32 	%p4, %r4, 0;
	@%p4 bra 	$L__BB0_13;
	and.b32  	%r15, %r52, 7;
	setp.lt.u32 	%p5, %r4, 8;
	@%p5 bra 	$L__BB0_7;
	add.s32 	%r65, %r108, %r3;
	mul.wide.s32 	%rd12, %r65, 4;
	add.s64 	%rd13, %rd1, %rd12;
	ld.global.nc.f32 	%f55, [%rd13];
	shl.b32 	%r66, %r108, 2;
	add.s32 	%r67, %r2, %r66;
	st.shared.f32 	[%r67], %f55;
	ld.global.nc.f32 	%f56, [%rd13+4];
	st.shared.f32 	[%r67+4], %f56;
	ld.global.nc.f32 	%f57, [%rd13+8];
	st.shared.f32 	[%r67+8], %f57;
	ld.global.nc.f32 	%f58, [%rd13+12];
	st.shared.f32 	[%r67+12], %f58;
	ld.global.nc.f32 	%f59, [%rd13+16];
	st.shared.f32 	[%r67+16], %f59;
	ld.global.nc.f32 	%f60, [%rd13+20];
	st.shared.f32 	[%r67+20], %f60;
	ld.global.nc.f32 	%f61, [%rd13+24];
	st.shared.f32 	[%r67+24], %f61;
	ld.global.nc.f32 	%f62, [%rd13+28];
	st.shared.f32 	[%r67+28], %f62;
	add.s32 	%r108, %r108, 8;
$L__BB0_7:
	setp.eq.s32 	%p6, %r15, 0;
	@%p6 bra 	$L__BB0_13;
	and.b32  	%r18, %r52, 3;
	setp.lt.u32 	%p7, %r15, 4;
	@%p7 bra 	$L__BB0_10;
	add.s32 	%r68, %r108, %r3;
	mul.wide.s32 	%rd14, %r68, 4;
	add.s64 	%rd15, %rd1, %rd14;
	ld.global.nc.f32 	%f63, [%rd15];
	shl.b32 	%r69, %r108, 2;
	add.s32 	%r70, %r2, %r69;
	st.shared.f32 	[%r70], %f63;
	ld.global.nc.f32 	%f64, [%rd15+4];
	st.shared.f32 	[%r70+4], %f64;
	ld.global.nc.f32 	%f65, [%rd15+8];
	st.shared.f32 	[%r70+8], %f65;
	ld.global.nc.f32 	%f66, [%rd15+12];
	st.shared.f32 	[%r70+12], %f66;
	add.s32 	%r108, %r108, 4;
$L__BB0_10:
	setp.eq.s32 	%p8, %r18, 0;
	@%p8 bra 	$L__BB0_13;
	shl.b32 	%r72, %r108, 2;
	add.s32 	%r73, %r59, %r72;
	add.s32 	%r112, %r60, %r73;
	add.s32 	%r111, %r108, %r3;
	neg.s32 	%r110, %r18;
$L__BB0_12:
	.pragma "nounroll";
	mul.wide.s32 	%rd16, %r111, 4;
	add.s64 	%rd17, %rd1, %rd16;
	ld.global.nc.f32 	%f67, [%rd17];
	st.shared.f32 	[%r112], %f67;
	add.s32 	%r112, %r112, 4;
	add.s32 	%r111, %r111, 1;
	add.s32 	%r110, %r110, 1;
	setp.ne.s32 	%p9, %r110, 0;
	@%p9 bra 	$L__BB0_12;
$L__BB0_13:
	setp.lt.s32 	%p10, %r52, 1;
	bar.sync 	0;
	mov.f32 	%f109, 0f00000000;
	@%p10 bra 	$L__BB0_54;
	and.b32  	%r30, %r52, 7;
	setp.lt.u32 	%p11, %r52, 8;
	mov.f32 	%f109, 0f00000000;
	mov.b32 	%r118, 0;
	@%p11 bra 	$L__BB0_33;
	and.b32  	%r118, %r52, 2147483640;
	neg.s32 	%r115, %r1;
	add.s32 	%r80, %r59, %r60;
	add.s32 	%r114, %r80, 16;
	add.s32 	%r113, %r57, 16;
	mov.f32 	%f109, 0f00000000;
	mov.b32 	%r116, 0;
$L__BB0_16:
	.pragma "nounroll";
	setp.eq.s32 	%p12, %r115, 0;
	@%p12 bra 	$L__BB0_18;
	ld.shared.f32 	%f72, [%r114+-16];
	ld.shared.f32 	%f73, [%r113+-16];
	fma.rn.f32 	%f109, %f72, %f73, %f109;
$L__BB0_18:
	add.s32 	%r82, %r116, 1;
	setp.eq.s32 	%p13, %r82, %r1;
	@%p13 bra 	$L__BB0_20;
	ld.shared.f32 	%f74, [%r114+-12];
	ld.shared.f32 	%f75, [%r113+-12];
	fma.rn.f32 	%f109, %f74, %f75, %f109;
$L__BB0_20:
	add.s32 	%r83, %r116, 2;
	setp.eq.s32 	%p14, %r83, %r1;
	@%p14 bra 	$L__BB0_22;
	ld.shared.f32 	%f76, [%r114+-8];
	ld.shared.f32 	%f77, [%r113+-8];
	fma.rn.f32 	%f109, %f76, %f77, %f109;
$L__BB0_22:
	add.s32 	%r84, %r116, 3;
	setp.eq.s32 	%p15, %r84, %r1;
	@%p15 bra 	$L__BB0_24;
	ld.shared.f32 	%f78, [%r114+-4];
	ld.shared.f32 	%f79, [%r113+-4];
	fma.rn.f32 	%f109, %f78, %f79, %f109;
$L__BB0_24:
	add.s32 	%r85, %r116, 4;
	setp.eq.s32 	%p16, %r85, %r1;
	@%p16 bra 	$L__BB0_26;
	ld.shared.f32 	%f80, [%r114];
	ld.shared.f32 	%f81, [%r113];
	fma.rn.f32 	%f109, %f80, %f81, %f109;
$L__BB0_26:
	add.s32 	%r86, %r116, 5;
	setp.eq.s32 	%p17, %r86, %r1;
	@%p17 bra 	$L__BB0_28;
	ld.shared.f32 	%f82, [%r114+4];
	ld.shared.f32 	%f83, [%r113+4];
	fma.rn.f32 	%f109, %f82, %f83, %f109;
$L__BB0_28:
	add.s32 	%r87, %r116, 6;
	setp.eq.s32 	%p18, %r87, %r1;
	@%p18 bra 	$L__BB0_30;
	ld.shared.f32 	%f84, [%r114+8];
	ld.shared.f32 	%f85, [%r113+8];
	fma.rn.f32 	%f109, %f84, %f85, %f109;
$L__BB0_30:
	add.s32 	%r88, %r116, 7;
	setp.eq.s32 	%p19, %r88, %r1;
	@%p19 bra 	$L__BB0_32;
	ld.shared.f32 	%f86, [%r114+12];
	ld.shared.f32 	%f87, [%r113+12];
	fma.rn.f32 	%f109, %f86, %f87, %f109;
$L__BB0_32:
	add.s32 	%r116, %r116, 8;
	add.s32 	%r115, %r115, 8;
	add.s32 	%r114, %r114, 32;
	add.s32 	%r113, %r113, 32;
	setp.ne.s32 	%p20, %r116, %r118;
	@%p20 bra 	$L__BB0_16;
$L__BB0_33:
	setp.eq.s32 	%p21, %r30, 0;
	@%p21 bra 	$L__BB0_54;
	and.b32  	%r43, %r52, 3;
	setp.lt.u32 	%p22, %r30, 4;
	@%p22 bra 	$L__BB0_44;
	setp.eq.s32 	%p23, %r118, %r1;
	shl.b32 	%r89, %r118, 2;
	add.s32 	%r44, %r2, %r89;
	add.s32 	%r45, %r57, %r89;
	@%p23 bra 	$L__BB0_37;
	ld.shared.f32 	%f89, [%r44];
	ld.shared.f32 	%f90, [%r45];
	fma.rn.f32 	%f109, %f89, %f90, %f109;
$L__BB0_37:
	add.s32 	%r91, %r118, 1;
	setp.eq.s32 	%p24, %r91, %r1;
	@%p24 bra 	$L__BB0_39;
	ld.shared.f32 	%f91, [%r44+4];
	ld.shared.f32 	%f92, [%r45+4];
	fma.rn.f32 	%f109, %f91, %f92, %f109;
$L__BB0_39:
	add.s32 	%r92, %r118, 2;
	setp.eq.s32 	%p25, %r92, %r1;
	@%p25 bra 	$L__BB0_41;
	ld.shared.f32 	%f93, [%r44+8];
	ld.shared.f32 	%f94, [%r45+8];
	fma.rn.f32 	%f109, %f93, %f94, %f109;
$L__BB0_41:
	add.s32 	%r93, %r118, 3;
	setp.eq.s32 	%p26, %r93, %r1;
	@%p26 bra 	$L__BB0_43;
	ld.shared.f32 	%f95, [%r44+12];
	ld.shared.f32 	%f96, [%r45+12];
	fma.rn.f32 	%f109, %f95, %f96, %f109;
$L__BB0_43:
	add.s32 	%r118, %r118, 4;
$L__BB0_44:
	setp.eq.s32 	%p27, %r43, 0;
	@%p27 bra 	$L__BB0_54;
	setp.eq.s32 	%p28, %r43, 1;
	@%p28 bra 	$L__BB0_51;
	setp.eq.s32 	%p29, %r118, %r1;
	shl.b32 	%r94, %r118, 2;
	add.s32 	%r48, %r2, %r94;
	add.s32 	%r49, %r57, %r94;
	@%p29 bra 	$L__BB0_48;
	ld.shared.f32 	%f98, [%r48];
	ld.shared.f32 	%f99, [%r49];
	fma.rn.f32 	%f109, %f98, %f99, %f109;
$L__BB0_48:
	add.s32 	%r96, %r118, 1;
	setp.eq.s32 	%p30, %r96, %r1;
	@%p30 bra 	$L__BB0_50;
	ld.shared.f32 	%f100, [%r48+4];
	ld.shared.f32 	%f101, [%r49+4];
	fma.rn.f32 	%f109, %f100, %f101, %f109;
$L__BB0_50:
	add.s32 	%r118, %r118, 2;
$L__BB0_51:
	and.b32  	%r97, %r52, 1;
	setp.eq.b32 	%p31, %r97, 1;
	not.pred 	%p32, %p31;
	@%p32 bra 	$L__BB0_54;
	setp.eq.s32 	%p33, %r118, %r1;
	@%p33 bra 	$L__BB0_54;
	shl.b32 	%r98, %r118, 2;
	add.s32 	%r99, %r2, %r98;
	ld.shared.f32 	%f102, [%r99];
	add.s32 	%r101, %r57, %r98;
	ld.shared.f32 	%f103, [%r101];
	fma.rn.f32 	%f109, %f102, %f103, %f109;
$L__BB0_54:
	cvta.to.global.u64 	%rd18, %rd3;
	cvta.to.global.u64 	%rd19, %rd4;
	add.s64 	%rd21, %rd18, %rd8;
	ld.global.f32 	%f104, [%rd21];
	sub.f32 	%f105, %f104, %f109;
	add.s32 	%r103, %r2, %r56;
	ld.shared.f32 	%f106, [%r103];
	div.rn.f32 	%f107, %f105, %f106;
	add.s64 	%rd22, %rd19, %rd8;
	st.global.f32 	[%rd22], %f107;
	ret;

}


// ===== COMPILED SASS (sm_100) =====

	.target	sm_100

	.elftype	@"ET_EXEC"


//--------------------- .note.nv.tkinfo           --------------------------
	.section	.note.nv.tkinfo,"",@"SHT_NOTE"
	.sectionflags	@"SHF_NOTE_NV_TKINFO"
	.tkinfo
        /*0018*/ 	.word	0x00000002
        /*0030*/ 	.string	""
        /*0030*/ 	.string	"ptxas"
        /*0030*/ 	.string	"Cuda compilation tools, release 13.0, V13.0.88"
        /*0030*/ 	.string	"Build cuda_13.0.r13.0/compiler.36424714_0"
        /*0030*/ 	.string	"-arch sm_100 -m 64 "



//--------------------- .note.nv.cuinfo           --------------------------
	.section	.note.nv.cuinfo,"",@"SHT_NOTE"
	.sectionflags	@"SHF_NOTE_NV_CUINFO"
        /*0018*/ 	.short	0x0002
        /*001a*/ 	.short	0x0064
        /*001c*/ 	.short	0x0082
	.zero		2


//--------------------- .nv.info                  --------------------------
	.section	.nv.info,"",@"SHT_CUDA_INFO"
	.align	4


	//----- nvinfo : EIATTR_REGCOUNT
	.align		4
        /*0000*/ 	.byte	0x04, 0x2f
        /*0002*/ 	.short	(.L_1 - .L_0)
	.align		4
.L_0:
        /*0004*/ 	.word	index@(_Z6jacobiPKfS0_PfS1_i)
        /*0008*/ 	.word	0x0000001c


	//----- nvinfo : EIATTR_FRAME_SIZE
	.align		4
.L_1:
        /*000c*/ 	.byte	0x04, 0x11
        /*000e*/ 	.short	(.L_3 - .L_2)
	.align		4
.L_2:
        /*0010*/ 	.word	index@($__internal_0_$__cuda_sm3x_div_rn_noftz_f32_slowpath)
        /*0014*/ 	.word	0x00000000


	//----- nvinfo : EIATTR_FRAME_SIZE
	.align		4
.L_3:
        /*0018*/ 	.byte	0x04, 0x11
        /*001a*/ 	.short	(.L_5 - .L_4)
	.align		4
.L_4:
        /*001c*/ 	.word	index@(_Z6jacobiPKfS0_PfS1_i)
        /*0020*/ 	.word	0x00000000


	//----- nvinfo : EIATTR_MIN_STACK_SIZE
	.align		4
.L_5:
        /*0024*/ 	.byte	0x04, 0x12
        /*0026*/ 	.short	(.L_7 - .L_6)
	.align		4
.L_6:
        /*0028*/ 	.word	index@(_Z6jacobiPKfS0_PfS1_i)
        /*002c*/ 	.word	0x00000000
.L_7:


//--------------------- .nv.compat                --------------------------
	.section	.nv.compat,"",@"SHT_CUDA_COMPAT_INFO"
	.align	4
        /*0000*/ 	.byte	0x02, 0x09, 0x00, 0x00, 0x02, 0x02, 0x01, 0x00, 0x02, 0x05, 0x05, 0x00, 0x03, 0x07, 0x01, 0x01
        /*0010*/ 	.byte	0x02, 0x03, 0x00, 0x00, 0x02, 0x06, 0x01, 0x00, 0x04, 0x0b, 0x08, 0x00, 0x01, 0x00, 0x00, 0x00
        /*0020*/ 	.byte	0x00, 0x00, 0x00, 0x00


//--------------------- .nv.info._Z6jacobiPKfS0_PfS1_i --------------------------
	.section	.nv.info._Z6jacobiPKfS0_PfS1_i,"",@"SHT_CUDA_INFO"
	.sectionflags	@""
	.align	4


	//----- nvinfo : EIATTR_CUDA_API_VERSION
	.align		4
        /*0000*/ 	.byte	0x04, 0x37
        /*0002*/ 	.short	(.L_9 - .L_8)
.L_8:
        /*0004*/ 	.word	0x00000082


	//----- nvinfo : EIATTR_KPARAM_INFO
	.align		4
.L_9:
        /*0008*/ 	.byte	0x04, 0x17
        /*000a*/ 	.short	(.L_11 - .L_10)
.L_10:
        /*000c*/ 	.word	0x00000000
        /*0010*/ 	.short	0x0004
        /*0012*/ 	.short	0x0020
        /*0014*/ 	.byte	0x00, 0xf0, 0x11, 0x00


	//----- nvinfo : EIATTR_KPARAM_INFO
	.align		4
.L_11:
        /*0018*/ 	.byte	0x04, 0x17
        /*001a*/ 	.short	(.L_13 - .L_12)
.L_12:
        /*001c*/ 	.word	0x00000000
        /*0020*/ 	.short	0x0003
        /*0022*/ 	.short	0x0018
        /*0024*/ 	.byte	0x00, 0xf5, 0x21, 0x00


	//----- nvinfo : EIATTR_KPARAM_INFO
	.align		4
.L_13:
        /*0028*/ 	.byte	0x04, 0x17
        /*002a*/ 	.short	(.L_15 - .L_14)
.L_14:
        /*002c*/ 	.word	0x00000000
        /*0030*/ 	.short	0x0002
        /*0032*/ 	.short	0x0010
        /*0034*/ 	.byte	0x00, 0xf5, 0x21, 0x00


	//----- nvinfo : EIATTR_KPARAM_INFO
	.align		4
.L_15:
        /*0038*/ 	.byte	0x04, 0x17
        /*003a*/ 	.short	(.L_17 - .L_16)
.L_16:
        /*003c*/ 	.word	0x00000000
        /*0040*/ 	.short	0x0001
        /*0042*/ 	.short	0x0008
        /*0044*/ 	.byte	0x00, 0xf5, 0x21, 0x00


	//----- nvinfo : EIATTR_KPARAM_INFO
	.align		4
.L_17:
        /*0048*/ 	.byte	0x04, 0x17
        /*004a*/ 	.short	(.L_19 - .L_18)
.L_18:
        /*004c*/ 	.word	0x00000000
        /*0050*/ 	.short	0x0000
        /*0052*/ 	.short	0x0000
        /*0054*/ 	.byte	0x00, 0xf5, 0x21, 0x00


	//----- nvinfo : EIATTR_SPARSE_MMA_MASK
	.align		4
.L_19:
        /*0058*/ 	.byte	0x03, 0x50
        /*005a*/ 	.short	0x0000


	//----- nvinfo : EIATTR_MAXREG_COUNT
	.align		4
        /*005c*/ 	.byte	0x03, 0x1b
        /*005e*/ 	.short	0x00ff


	//----- nvinfo : EIATTR_NUM_BARRIERS
	.align		4
        /*0060*/ 	.byte	0x02, 0x4c
        /*0062*/ 	.byte	0x01
	.zero		1


	//----- nvinfo : EIATTR_MERCURY_ISA_VERSION
	.align		4
        /*0064*/ 	.byte	0x03, 0x5f
        /*0066*/ 	.short	0x0101


	//----- nvinfo : EIATTR_VRC_CTA_INIT_COUNT
	.align		4
        /*0068*/ 	.byte	0x02, 0x4a
	.zero		1
	.zero		1


	//----- nvinfo : EIATTR_EXIT_INSTR_OFFSETS
	.align		4
        /*006c*/ 	.byte	0x04, 0x1c
        /*006e*/ 	.short	(.L_21 - .L_20)


	//   ....[0]....
.L_20:
        /*0070*/ 	.word	0x00000f60


	//----- nvinfo : EIATTR_CRS_STACK_SIZE
	.align		4
.L_21:
        /*0074*/ 	.byte	0x04, 0x1e
        /*0076*/ 	.short	(.L_23 - .L_22)
.L_22:
        /*0078*/ 	.word	0x00000000


	//----- nvinfo : EIATTR_CBANK_PARAM_SIZE
	.align		4
.L_23:
        /*007c*/ 	.byte	0x03, 0x19
        /*007e*/ 	.short	0x0024


	//----- nvinfo : EIATTR_PARAM_CBANK
	.align		4
        /*0080*/ 	.byte	0x04, 0x0a
        /*0082*/ 	.short	(.L_25 - .L_24)
	.align		4
.L_24:
        /*0084*/ 	.word	index@(.nv.constant0._Z6jacobiPKfS0_PfS1_i)
        /*0088*/ 	.short	0x0380
        /*008a*/ 	.short	0x0024


	//----- nvinfo : EIATTR_SW_WAR
	.align		4
.L_25:
        /*008c*/ 	.byte	0x04, 0x36
        /*008e*/ 	.short	(.L_27 - .L_26)
.L_26:
        /*0090*/ 	.word	0x00000008
.L_27:


//--------------------- .nv.callgraph             --------------------------
	.section	.nv.callgraph,"",@"SHT_CUDA_CALLGRAPH"
	.align	4
	.sectionentsize	8
	.align		4
        /*0000*/ 	.word	0x00000000
	.align		4
        /*0004*/ 	.word	0xffffffff
	.align		4
        /*0008*/ 	.word	0x00000000
	.align		4
        /*000c*/ 	.word	0xfffffffe
	.align		4
        /*0010*/ 	.word	0x00000000
	.align		4
        /*0014*/ 	.word	0xfffffffd
	.align		4
        /*0018*/ 	.word	0x00000000
	.align		4
        /*001c*/ 	.word	0xfffffffc


//--------------------- .text._Z6jacobiPKfS0_PfS1_i --------------------------
	.section	.text._Z6jacobiPKfS0_PfS1_i,"ax",@progbits
	.align	128
        .global         _Z6jacobiPKfS0_PfS1_i
        .type           _Z6jacobiPKfS0_PfS1_i,@function
        .size           _Z6jacobiPKfS0_PfS1_i,(.L_x_25 - _Z6jacobiPKfS0_PfS1_i)
        .other          _Z6jacobiPKfS0_PfS1_i,@"STO_CUDA_ENTRY STV_DEFAULT"
_Z6jacobiPKfS0_PfS1_i:
.text._Z6jacobiPKfS0_PfS1_i:
[----:B------:R-:W-:Y:S01]  /*0000*/  LDC R1, c[0x0][0x37c] ;  /* 0x0000df00ff017b82 */ /* 0x000fe20000000800 */
[----:B------:R-:W0:Y:S07]  /*0010*/  S2R R3, SR_TID.X ;  /* 0x0000000000037919 */ /* 0x000e2e0000002100 */
[----:B------:R-:W0:Y:S01]  /*0020*/  S2UR UR4, SR_CTAID.X ;  /* 0x00000000000479c3 */ /* 0x000e220000002500 */
[----:B------:R-:W1:Y:S01]  /*0030*/  LDCU.64 UR14, c[0x0][0x358] ;  /* 0x00006b00ff0e77ac */ /* 0x000e620008000a00 */
[----:B------:R-:W2:Y:S06]  /*0040*/  LDCU UR7, c[0x0][0x3a0] ;  /* 0x00007400ff0777ac */ /* 0x000eac0008000800 */
[----:B------:R-:W0:Y:S08]  /*0050*/  LDC R2, c[0x0][0x360] ;  /* 0x0000d800ff027b82 */ /* 0x000e300000000800 */
[----:B------:R-:W3:Y:S01]  /*0060*/  LDC.64 R4, c[0x0][0x390] ;  /* 0x0000e400ff047b82 */ /* 0x000ee20000000a00 */
[----:B0-----:R-:W-:-:S04]  /*0070*/  IMAD R2, R2, UR4, R3 ;  /* 0x0000000402027c24 */ /* 0x001fc8000f8e0203 */
[----:B---3--:R-:W-:-:S06]  /*0080*/  IMAD.WIDE R4, R2, 0x4, R4 ;  /* 0x0000000402047825 */ /* 0x008fcc00078e0204 */
[----:B-1----:R-:W3:Y:S01]  /*0090*/  LDG.E.CONSTANT R4, desc[UR14][R4.64] ;  /* 0x0000000e04047981 */ /* 0x002ee2000c1e9900 */
[----:B------:R-:W0:Y:S01]  /*00a0*/  S2UR UR5, SR_CgaCtaId ;  /* 0x00000000000579c3 */ /* 0x000e220000008800 */
[----:B------:R-:W-:Y:S01]  /*00b0*/  UMOV UR4, 0x400 ;  /* 0x0000040000047882 */ /* 0x000fe20000000000 */
[----:B--2---:R-:W-:Y:S01]  /*00c0*/  UISETP.GE.AND UP0, UPT, UR7, 0x1, UPT ;  /* 0x000000010700788c */ /* 0x004fe2000bf06270 */
[----:B------:R-:W-:Y:S01]  /*00d0*/  IMAD.SHL.U32 R0, R2, 0x100, RZ ;  /* 0x0000010002007824 */ /* 0x000fe200078e00ff */
[----:B0-----:R-:W-:Y:S02]  /*00e0*/  ULEA UR10, UR5, UR4, 0x18 ;  /* 0x00000004050a7291 */ /* 0x001fe4000f8ec0ff */
[----:B------:R-:W-:-:S04]  /*00f0*/  UIADD3 UR4, UPT, UPT, UR4, 0x100, URZ ;  /* 0x0000010004047890 */ /* 0x000fc8000fffe0ff */
[----:B------:R-:W-:Y:S01]  /*0100*/  LEA R7, R2, UR10, 0x2 ;  /* 0x0000000a02077c11 */ /* 0x000fe2000f8e10ff */
[----:B------:R-:W-:-:S06]  /*0110*/  ULEA UR4, UR5, UR4, 0x18 ;  /* 0x0000000405047291 */ /* 0x000fcc000f8ec0ff */
[----:B------:R-:W-:Y:S01]  /*0120*/  VIADD R3, R0, UR4 ;  /* 0x0000000400037c36 */ /* 0x000fe20008000000 */
[----:B---3--:R0:W-:Y:S01]  /*0130*/  STS [R7], R4 ;  /* 0x0000000407007388 */ /* 0x0081e20000000800 */
[----:B------:R-:W-:Y:S05]  /*0140*/  BRA.U !UP0, `(.L_x_0) ;  /* 0x00000005086c7547 */ /* 0x000fea000b800000 */
[----:B------:R-:W-:Y:S02]  /*0150*/  UISETP.GE.U32.AND UP2, UPT, UR7, 0x10, UPT ;  /* 0x000000100700788c */ /* 0x000fe4000bf46070 */
[----:B------:R-:W-:Y:S01]  /*0160*/  IMAD R20, R2, UR7, RZ ;  /* 0x0000000702147c24 */ /* 0x000fe2000f8e02ff */
[----:B------:R-:W-:Y:S01]  /*0170*/  ULOP3.LUT UR11, UR7, 0xf, URZ, 0xc0, !UPT ;  /* 0x0000000f070b7892 */ /* 0x000fe2000f8ec0ff */
[----:B------:R-:W-:-:S03]  /*0180*/  IMAD.MOV.U32 R21, RZ, RZ, RZ ;  /* 0x000000ffff157224 */ /* 0x000fc600078e00ff */
[----:B------:R-:W-:Y:S02]  /*0190*/  UISETP.NE.AND UP1, UPT, UR11, URZ, UPT ;  /* 0x000000ff0b00728c */ /* 0x000fe4000bf25270 */
[----:B------:R-:W-:Y:S09]  /*01a0*/  BRA.U !UP2, `(.L_x_1) ;  /* 0x000000010a907547 */ /* 0x000ff2000b800000 */
[----:B------:R-:W1:Y:S01]  /*01b0*/  LDCU.64 UR8, c[0x0][0x380] ;  /* 0x00007000ff0877ac */ /* 0x000e620008000a00 */
[----:B------:R-:W-:Y:S01]  /*01c0*/  IADD3 R24, PT, PT, R3, 0x20, RZ ;  /* 0x0000002003187810 */ /* 0x000fe20007ffe0ff */
[----:B------:R-:W-:Y:S01]  /*01d0*/  IMAD.MOV.U32 R25, RZ, RZ, R20 ;  /* 0x000000ffff197224 */ /* 0x000fe200078e0014 */
[----:B------:R-:W-:-:S06]  /*01e0*/  ULOP3.LUT UR12, UR7, 0x7ffffff0, URZ, 0xc0, !UPT ;  /* 0x7ffffff0070c7892 */ /* 0x000fcc000f8ec0ff */
[----:B------:R-:W-:Y:S01]  /*01f0*/  IMAD.U32 R21, RZ, RZ, UR12 ;  /* 0x0000000cff157e24 */ /* 0x000fe2000f8e00ff */
[----:B-1----:R-:W-:Y:S02]  /*0200*/  UIADD3 UR5, UP2, UPT, UR8, 0x20, URZ ;  /* 0x0000002008057890 */ /* 0x002fe4000ff5e0ff */
[----:B------:R-:W-:Y:S02]  /*0210*/  UIADD3 UR8, UPT, UPT, -UR12, URZ, URZ ;  /* 0x000000ff0c087290 */ /* 0x000fe4000fffe1ff */
[----:B------:R-:W-:-:S12]  /*0220*/  UIADD3.X UR6, UPT, UPT, URZ, UR9, URZ, UP2, !UPT ;  /* 0x00000009ff067290 */ /* 0x000fd800097fe4ff */
.L_x_2:
[----:B------:R-:W-:Y:S01]  /*0230*/  MOV R23, UR6 ;  /* 0x0000000600177c02 */ /* 0x000fe20008000f00 */
[----:B------:R-:W-:-:S04]  /*0240*/  IMAD.U32 R22, RZ, RZ, UR5 ;  /* 0x00000005ff167e24 */ /* 0x000fc8000f8e00ff */
[----:B------:R-:W-:-:S05]  /*0250*/  IMAD.WIDE R22, R25, 0x4, R22 ;  /* 0x0000000419167825 */ /* 0x000fca00078e0216 */
[----:B0-----:R-:W2:Y:S04]  /*0260*/  LDG.E.CONSTANT R4, desc[UR14][R22.64+-0x20] ;  /* 0xffffe00e16047981 */ /* 0x001ea8000c1e9900 */
[----:B------:R-:W2:Y:S04]  /*0270*/  LDG.E.CONSTANT R5, desc[UR14][R22.64+-0x1c] ;  /* 0xffffe40e16057981 */ /* 0x000ea8000c1e9900 */
[----:B------:R-:W2:Y:S04]  /*0280*/  LDG.E.CONSTANT R6, desc[UR14][R22.64+-0x18] ;  /* 0xffffe80e16067981 */ /* 0x000ea8000c1e9900 */
[----:B------:R-:W2:Y:S04]  /*0290*/  LDG.E.CONSTANT R7, desc[UR14][R22.64+-0x14] ;  /* 0xffffec0e16077981 */ /* 0x000ea8000c1e9900 */
[----:B------:R-:W3:Y:S04]  /*02a0*/  LDG.E.CONSTANT R8, desc[UR14][R22.64+-0x10] ;  /* 0xfffff00e16087981 */ /* 0x000ee8000c1e9900 */
[----:B------:R-:W3:Y:S04]  /*02b0*/  LDG.E.CONSTANT R9, desc[UR14][R22.64+-0xc] ;  /* 0xfffff40e16097981 */ /* 0x000ee8000c1e9900 */
[----:B------:R-:W3:Y:S04]  /*02c0*/  LDG.E.CONSTANT R10, desc[UR14][R22.64+-0x8] ;  /* 0xfffff80e160a7981 */ /* 0x000ee8000c1e9900 */
[----:B------:R-:W3:Y:S04]  /*02d0*/  LDG.E.CONSTANT R11, desc[UR14][R22.64+-0x4] ;  /* 0xfffffc0e160b7981 */ /* 0x000ee8000c1e9900 */
[----:B------:R-:W4:Y:S04]  /*02e0*/  LDG.E.CONSTANT R12, desc[UR14][R22.64] ;  /* 0x0000000e160c7981 */ /* 0x000f28000c1e9900 */
[----:B------:R-:W4:Y:S04]  /*02f0*/  LDG.E.CONSTANT R13, desc[UR14][R22.64+0x4] ;  /* 0x0000040e160d7981 */ /* 0x000f28000c1e9900 */
[----:B------:R-:W4:Y:S04]  /*0300*/  LDG.E.CONSTANT R14, desc[UR14][R22.64+0x8] ;  /* 0x0000080e160e7981 */ /* 0x000f28000c1e9900 */
[----:B------:R-:W4:Y:S04]  /*0310*/  LDG.E.CONSTANT R15, desc[UR14][R22.64+0xc] ;  /* 0x00000c0e160f7981 */ /* 0x000f28000c1e9900 */
[----:B------:R-:W5:Y:S04]  /*0320*/  LDG.E.CONSTANT R16, desc[UR14][R22.64+0x10] ;  /* 0x0000100e16107981 */ /* 0x000f68000c1e9900 */
[----:B------:R-:W5:Y:S04]  /*0330*/  LDG.E.CONSTANT R17, desc[UR14][R22.64+0x14] ;  /* 0x0000140e16117981 */ /* 0x000f68000c1e9900 */
[----:B------:R-:W5:Y:S04]  /*0340*/  LDG.E.CONSTANT R18, desc[UR14][R22.64+0x18] ;  /* 0x0000180e16127981 */ /* 0x000f68000c1e9900 */
[----:B------:R-:W5:Y:S01]  /*0350*/  LDG.E.CONSTANT R19, desc[UR14][R22.64+0x1c] ;  /* 0x00001c0e16137981 */ /* 0x000f62000c1e9900 */
[----:B------:R-:W-:Y:S01]  /*0360*/  UIADD3 UR8, UPT, UPT, UR8, 0x10, URZ ;  /* 0x0000001008087890 */ /* 0x000fe2000fffe0ff */
[----:B------:R-:W-:-:S03]  /*0370*/  VIADD R25, R25, 0x10 ;  /* 0x0000001019197836 */ /* 0x000fc60000000000 */
[----:B------:R-:W-:Y:S01]  /*0380*/  UISETP.NE.AND UP2, UPT, UR8, URZ, UPT ;  /* 0x000000ff0800728c */ /* 0x000fe2000bf45270 */
[----:B--2---:R-:W-:Y:S04]  /*0390*/  STS.128 [R24+-0x20], R4 ;  /* 0xffffe00418007388 */ /* 0x004fe80000000c00 */
[----:B---3--:R-:W-:Y:S04]  /*03a0*/  STS.128 [R24+-0x10], R8 ;  /* 0xfffff00818007388 */ /* 0x008fe80000000c00 */
[----:B----4-:R-:W-:Y:S04]  /*03b0*/  STS.128 [R24], R12 ;  /* 0x0000000c18007388 */ /* 0x010fe80000000c00 */
[----:B-----5:R0:W-:Y:S02]  /*03c0*/  STS.128 [R24+0x10], R16 ;  /* 0x0000101018007388 */ /* 0x0201e40000000c00 */
[----:B0-----:R-:W-:Y:S01]  /*03d0*/  VIADD R24, R24, 0x40 ;  /* 0x0000004018187836 */ /* 0x001fe20000000000 */
[----:B------:R-:W-:Y:S06]  /*03e0*/  BRA.U UP2, `(.L_x_2) ;  /* 0xfffffffd02907547 */ /* 0x000fec000b83ffff */
.L_x_1:
[----:B------:R-:W-:Y:S05]  /*03f0*/  BRA.U !UP1, `(.L_x_0) ;  /* 0x0000000109c07547 */ /* 0x000fea000b800000 */
[----:B------:R-:W-:Y:S02]  /*0400*/  UISETP.GE.U32.AND UP1, UPT, UR11, 0x8, UPT ;  /* 0x000000080b00788c */ /* 0x000fe4000bf26070 */
[----:B------:R-:W-:-:S04]  /*0410*/  ULOP3.LUT UR6, UR7, 0x7, URZ, 0xc0, !UPT ;  /* 0x0000000707067892 */ /* 0x000fc8000f8ec0ff */
[----:B------:R-:W-:-:S03]  /*0420*/  UISETP.NE.AND UP2, UPT, UR6, URZ, UPT ;  /* 0x000000ff0600728c */ /* 0x000fc6000bf45270 */
[----:B------:R-:W-:Y:S08]  /*0430*/  BRA.U !UP1, `(.L_x_3) ;  /* 0x00000001093c7547 */ /* 0x000ff0000b800000 */
[----:B------:R-:W1:Y:S01]  /*0440*/  LDC.64 R12, c[0x0][0x380] ;  /* 0x0000e000ff0c7b82 */ /* 0x000e620000000a00 */
[----:B------:R-:W-:-:S04]  /*0450*/  IMAD.IADD R5, R20, 0x1, R21 ;  /* 0x0000000114057824 */ /* 0x000fc800078e0215 */
[----:B-1----:R-:W-:-:S05]  /*0460*/  IMAD.WIDE R12, R5, 0x4, R12 ;  /* 0x00000004050c7825 */ /* 0x002fca00078e020c */
[----:B0-----:R-:W2:Y:S04]  /*0470*/  LDG.E.CONSTANT R4, desc[UR14][R12.64] ;  /* 0x0000000e0c047981 */ /* 0x001ea8000c1e9900 */
[----:B------:R-:W2:Y:S04]  /*0480*/  LDG.E.CONSTANT R5, desc[UR14][R12.64+0x4] ;  /* 0x0000040e0c057981 */ /* 0x000ea8000c1e9900 */
[----:B------:R-:W2:Y:S04]  /*0490*/  LDG.E.CONSTANT R6, desc[UR14][R12.64+0x8] ;  /* 0x0000080e0c067981 */ /* 0x000ea8000c1e9900 */
[----:B------:R-:W2:Y:S04]  /*04a0*/  LDG.E.CONSTANT R7, desc[UR14][R12.64+0xc] ;  /* 0x00000c0e0c077981 */ /* 0x000ea8000c1e9900 */
[----:B------:R-:W3:Y:S04]  /*04b0*/  LDG.E.CONSTANT R8, desc[UR14][R12.64+0x10] ;  /* 0x0000100e0c087981 */ /* 0x000ee8000c1e9900 */
[----:B------:R-:W3:Y:S04]  /*04c0*/  LDG.E.CONSTANT R9, desc[UR14][R12.64+0x14] ;  /* 0x0000140e0c097981 */ /* 0x000ee8000c1e9900 */
[----:B------:R-:W3:Y:S04]  /*04d0*/  LDG.E.CONSTANT R10, desc[UR14][R12.64+0x18] ;  /* 0x0000180e0c0a7981 */ /* 0x000ee8000c1e9900 */
[----:B------:R-:W3:Y:S01]  /*04e0*/  LDG.E.CONSTANT R11, desc[UR14][R12.64+0x1c] ;  /* 0x00001c0e0c0b7981 */ /* 0x000ee2000c1e9900 */
[C---:B------:R-:W-:Y:S01]  /*04f0*/  LEA R14, R21.reuse, R3, 0x2 ;  /* 0x00000003150e7211 */ /* 0x040fe200078e10ff */
[----:B------:R-:W-:-:S04]  /*0500*/  VIADD R21, R21, 0x8 ;  /* 0x0000000815157836 */ /* 0x000fc80000000000 */
[----:B--2---:R1:W-:Y:S04]  /*0510*/  STS.128 [R14], R4 ;  /* 0x000000040e007388 */ /* 0x0043e80000000c00 */
[----:B---3--:R1:W-:Y:S02]  /*0520*/  STS.128 [R14+0x10], R8 ;  /* 0x000010080e007388 */ /* 0x0083e40000000c00 */
.L_x_3:
[----:B------:R-:W-:Y:S05]  /*0530*/  BRA.U !UP2, `(.L_x_0) ;  /* 0x000000010a707547 */ /* 0x000fea000b800000 */
[----:B------:R-:W-:Y:S02]  /*0540*/  UISETP.GE.U32.AND UP1, UPT, UR6, 0x4, UPT ;  /* 0x000000040600788c */ /* 0x000fe4000bf26070 */
[----:B------:R-:W-:-:S04]  /*0550*/  ULOP3.LUT UR5, UR7, 0x3, URZ, 0xc0, !UPT ;  /* 0x0000000307057892 */ /* 0x000fc8000f8ec0ff */
[----:B------:R-:W-:-:S03]  /*0560*/  UISETP.NE.AND UP2, UPT, UR5, URZ, UPT ;  /* 0x000000ff0500728c */ /* 0x000fc6000bf45270 */
[----:B------:R-:W-:Y:S08]  /*0570*/  BRA.U !UP1, `(.L_x_4) ;  /* 0x0000000109287547 */ /* 0x000ff0000b800000 */
[----:B01----:R-:W0:Y:S01]  /*0580*/  LDC.64 R4, c[0x0][0x380] ;  /* 0x0000e000ff047b82 */ /* 0x003e220000000a00 */
[----:B------:R-:W-:-:S04]  /*0590*/  IMAD.IADD R9, R20, 0x1, R21 ;  /* 0x0000000114097824 */ /* 0x000fc800078e0215 */
[----:B0-----:R-:W-:-:S05]  /*05a0*/  IMAD.WIDE R8, R9, 0x4, R4 ;  /* 0x0000000409087825 */ /* 0x001fca00078e0204 */
[----:B------:R-:W2:Y:S04]  /*05b0*/  LDG.E.CONSTANT R4, desc[UR14][R8.64] ;  /* 0x0000000e08047981 */ /* 0x000ea8000c1e9900 */
[----:B------:R-:W2:Y:S04]  /*05c0*/  LDG.E.CONSTANT R5, desc[UR14][R8.64+0x4] ;  /* 0x0000040e08057981 */ /* 0x000ea8000c1e9900 */
[----:B------:R-:W2:Y:S04]  /*05d0*/  LDG.E.CONSTANT R6, desc[UR14][R8.64+0x8] ;  /* 0x0000080e08067981 */ /* 0x000ea8000c1e9900 */
[----:B------:R-:W2:Y:S01]  /*05e0*/  LDG.E.CONSTANT R7, desc[UR14][R8.64+0xc] ;  /* 0x00000c0e08077981 */ /* 0x000ea2000c1e9900 */
[C---:B------:R-:W-:Y:S01]  /*05f0*/  IMAD R10, R21.reuse, 0x4, R3 ;  /* 0x00000004150a7824 */ /* 0x040fe200078e0203 */
[----:B------:R-:W-:-:S04]  /*0600*/  IADD3 R21, PT, PT, R21, 0x4, RZ ;  /* 0x0000000415157810 */ /* 0x000fc80007ffe0ff */
[----:B--2---:R2:W-:Y:S03]  /*0610*/  STS.128 [R10], R4 ;  /* 0x000000040a007388 */ /* 0x0045e60000000c00 */
.L_x_4:
[----:B------:R-:W-:Y:S05]  /*0620*/  BRA.U !UP2, `(.L_x_0) ;  /* 0x000000010a347547 */ /* 0x000fea000b800000 */
[----:B012---:R-:W0:Y:S01]  /*0630*/  LDC.64 R6, c[0x0][0x380] ;  /* 0x0000e000ff067b82 */ /* 0x007e220000000a00 */
[----:B------:R-:W-:Y:S01]  /*0640*/  IMAD R0, R21, 0x4, R0 ;  /* 0x0000000415007824 */ /* 0x000fe200078e0200 */
[----:B------:R-:W-:Y:S01]  /*0650*/  UIADD3 UR5, UPT, UPT, -UR5, URZ, URZ ;  /* 0x000000ff05057290 */ /* 0x000fe2000fffe1ff */
[----:B------:R-:W-:Y:S02]  /*0660*/  IMAD.IADD R21, R20, 0x1, R21 ;  /* 0x0000000114157824 */ /* 0x000fe400078e0215 */
[----:B------:R-:W-:-:S09]  /*0670*/  VIADD R0, R0, UR4 ;  /* 0x0000000400007c36 */ /* 0x000fd20008000000 */
.L_x_5:
[----:B0-----:R-:W-:-:S06]  /*0680*/  IMAD.WIDE R4, R21, 0x4, R6 ;  /* 0x0000000415047825 */ /* 0x001fcc00078e0206 */
[----:B------:R-:W2:Y:S01]  /*0690*/  LDG.E.CONSTANT R5, desc[UR14][R4.64] ;  /* 0x0000000e04057981 */ /* 0x000ea2000c1e9900 */
[----:B------:R-:W-:Y:S01]  /*06a0*/  UIADD3 UR5, UPT, UPT, UR5, 0x1, URZ ;  /* 0x0000000105057890 */ /* 0x000fe2000fffe0ff */
[----:B------:R-:W-:-:S03]  /*06b0*/  IADD3 R21, PT, PT, R21, 0x1, RZ ;  /* 0x0000000115157810 */ /* 0x000fc60007ffe0ff */
[----:B------:R-:W-:Y:S01]  /*06c0*/  UISETP.NE.AND UP1, UPT, UR5, URZ, UPT ;  /* 0x000000ff0500728c */ /* 0x000fe2000bf25270 */
[----:B--2---:R0:W-:Y:S02]  /*06d0*/  STS [R0], R5 ;  /* 0x0000000500007388 */ /* 0x0041e40000000800 */
[----:B0-----:R-:W-:-:S06]  /*06e0*/  VIADD R0, R0, 0x4 ;  /* 0x0000000400007836 */ /* 0x001fcc0000000000 */
[----:B------:R-:W-:Y:S05]  /*06f0*/  BRA.U UP1, `(.L_x_5) ;  /* 0xfffffffd01e07547 */ /* 0x000fea000b83ffff */
.L_x_0:
[----:B------:R-:W-:Y:S01]  /*0700*/  BAR.SYNC.DEFER_BLOCKING 0x0 ;  /* 0x0000000000007b1d */ /* 0x000fe20000010000 */
[----:B------:R-:W-:-:S05]  /*0710*/  IMAD.MOV.U32 R0, RZ, RZ, RZ ;  /* 0x000000ffff007224 */ /* 0x000fca00078e00ff */
[----:B------:R-:W-:Y:S05]  /*0720*/  BRA.U !UP0, `(.L_x_6) ;  /* 0x0000000508b47547 */ /* 0x000fea000b800000 */
[----:B------:R-:W-:Y:S01]  /*0730*/  UISETP.GE.U32.AND UP0, UPT, UR7, 0x8, UPT ;  /* 0x000000080700788c */ /* 0x000fe2000bf06070 */
[----:B012---:R-:W-:Y:S01]  /*0740*/  HFMA2 R4, -RZ, RZ, 0, 0 ;  /* 0x00000000ff047431 */ /* 0x007fe200000001ff */
[----:B------:R-:W-:Y:S01]  /*0750*/  ULOP3.LUT UR9, UR7, 0x7, URZ, 0xc0, !UPT ;  /* 0x0000000707097892 */ /* 0x000fe2000f8ec0ff */
[----:B------:R-:W-:-:S03]  /*0760*/  IMAD.MOV.U32 R0, RZ, RZ, RZ ;  /* 0x000000ffff007224 */ /* 0x000fc600078e00ff */
[----:B------:R-:W-:-:S03]  /*0770*/  UISETP.NE.AND UP1, UPT, UR9, URZ, UPT ;  /* 0x000000ff0900728c */ /* 0x000fc6000bf25270 */
[----:B------:R-:W-:Y:S08]  /*0780*/  BRA.U !UP0, `(.L_x_7) ;  /* 0x0000000108d07547 */ /* 0x000ff0000b800000 */
[----:B------:R-:W-:Y:S01]  /*0790*/  ULOP3.LUT UR4, UR7, 0x7ffffff8, URZ, 0xc0, !UPT ;  /* 0x7ffffff807047892 */ /* 0x000fe2000f8ec0ff */
[----:B------:R-:W-:Y:S01]  /*07a0*/  VIADD R5, R3, 0x10 ;  /* 0x0000001003057836 */ /* 0x000fe20000000000 */
[----:B------:R-:W-:Y:S01]  /*07b0*/  UIADD3 UR5, UPT, UPT, UR10, 0x10, URZ ;  /* 0x000000100a057890 */ /* 0x000fe2000fffe0ff */
[----:B------:R-:W-:Y:S02]  /*07c0*/  IMAD.MOV R20, RZ, RZ, -R2 ;  /* 0x000000ffff147224 */ /* 0x000fe400078e0a02 */
[----:B------:R-:W-:Y:S01]  /*07d0*/  IMAD.MOV.U32 R0, RZ, RZ, RZ ;  /* 0x000000ffff007224 */ /* 0x000fe200078e00ff */
[----:B------:R-:W-:Y:S01]  /*07e0*/  MOV R4, UR4 ;  /* 0x0000000400047c02 */ /* 0x000fe20008000f00 */
[----:B------:R-:W-:-:S07]  /*07f0*/  UMOV UR4, URZ ;  /* 0x000000ff00047c82 */ /* 0x000fce0008000000 */
.L_x_8:
[C---:B------:R-:W-:Y:S01]  /*0800*/  ISETP.NE.AND P6, PT, R20.reuse, RZ, PT ;  /* 0x000000ff1400720c */ /* 0x040fe20003fc5270 */
[----:B------:R-:W-:Y:S01]  /*0810*/  UIADD3 UR6, UPT, UPT, UR4, 0x1, URZ ;  /* 0x0000000104067890 */ /* 0x000fe2000fffe0ff */
[----:B------:R-:W-:Y:S01]  /*0820*/  VIADD R20, R20, 0x8 ;  /* 0x0000000814147836 */ /* 0x000fe20000000000 */
[----:B------:R-:W-:Y:S02]  /*0830*/  UIADD3 UR7, UPT, UPT, UR4, 0x2, URZ ;  /* 0x0000000204077890 */ /* 0x000fe4000fffe0ff */
[----:B------:R-:W-:Y:S02]  /*0840*/  UIADD3 UR8, UPT, UPT, UR4, 0x6, URZ ;  /* 0x0000000604087890 */ /* 0x000fe4000fffe0ff */
[C---:B------:R-:W-:Y:S01]  /*0850*/  ISETP.NE.AND P0, PT, R2.reuse, UR6, PT ;  /* 0x0000000602007c0c */ /* 0x040fe2000bf05270 */
[----:B------:R-:W-:Y:S01]  /*0860*/  UIADD3 UR6, UPT, UPT, UR4, 0x3, URZ ;  /* 0x0000000304067890 */ /* 0x000fe2000fffe0ff */
[C---:B------:R-:W-:Y:S01]  /*0870*/  ISETP.NE.AND P1, PT, R2.reuse, UR7, PT ;  /* 0x0000000702007c0c */ /* 0x040fe2000bf25270 */
[----:B------:R-:W-:Y:S01]  /*0880*/  UIADD3 UR7, UPT, UPT, UR4, 0x4, URZ ;  /* 0x0000000404077890 */ /* 0x000fe2000fffe0ff */
[----:B------:R-:W-:-:S02]  /*0890*/  ISETP.NE.AND P5, PT, R2, UR8, PT ;  /* 0x0000000802007c0c */ /* 0x000fc4000bfa5270 */
[----:B------:R-:W-:Y:S01]  /*08a0*/  @P6 LDS R7, [R5+-0x10] ;  /* 0xfffff00005076984 */ /* 0x000fe20000000800 */
[C---:B------:R-:W-:Y:S01]  /*08b0*/  ISETP.NE.AND P2, PT, R2.reuse, UR6, PT ;  /* 0x0000000602007c0c */ /* 0x040fe2000bf45270 */
[----:B------:R-:W-:Y:S01]  /*08c0*/  UIADD3 UR6, UPT, UPT, UR4, 0x5, URZ ;  /* 0x0000000504067890 */ /* 0x000fe2000fffe0ff */
[C---:B------:R-:W-:Y:S01]  /*08d0*/  ISETP.NE.AND P3, PT, R2.reuse, UR7, PT ;  /* 0x0000000702007c0c */ /* 0x040fe2000bf65270 */
[----:B------:R-:W0:Y:S01]  /*08e0*/  @P6 LDS R6, [UR5+-0x10] ;  /* 0xfffff005ff066984 */ /* 0x000e220008000800 */
[----:B------:R-:W-:Y:S02]  /*08f0*/  UIADD3 UR7, UPT, UPT, UR4, 0x7, URZ ;  /* 0x0000000704077890 */ /* 0x000fe4000fffe0ff */
[----:B------:R-:W-:Y:S01]  /*0900*/  UIADD3 UR4, UPT, UPT, UR4, 0x8, URZ ;  /* 0x0000000804047890 */ /* 0x000fe2000fffe0ff */
[----:B------:R-:W-:Y:S01]  /*0910*/  @P0 LDS R9, [R5+-0xc] ;  /* 0xfffff40005090984 */ /* 0x000fe20000000800 */
[----:B------:R-:W-:-:S03]  /*0920*/  ISETP.NE.AND P4, PT, R2, UR6, PT ;  /* 0x0000000602007c0c */ /* 0x000fc6000bf85270 */
[----:B------:R-:W1:Y:S04]  /*0930*/  @P0 LDS R8, [UR5+-0xc] ;  /* 0xfffff405ff080984 */ /* 0x000e680008000800 */
[----:B------:R-:W-:Y:S04]  /*0940*/  @P1 LDS R11, [R5+-0x8] ;  /* 0xfffff800050b1984 */ /* 0x000fe80000000800 */
[----:B------:R-:W2:Y:S04]  /*0950*/  @P1 LDS R10, [UR5+-0x8] ;  /* 0xfffff805ff0a1984 */ /* 0x000ea80008000800 */
[----:B------:R-:W-:Y:S04]  /*0960*/  @P2 LDS R13, [R5+-0x4] ;  /* 0xfffffc00050d2984 */ /* 0x000fe80000000800 */
[----:B------:R-:W3:Y:S04]  /*0970*/  @P2 LDS R12, [UR5+-0x4] ;  /* 0xfffffc05ff0c2984 */ /* 0x000ee80008000800 */
[----:B------:R-:W-:Y:S04]  /*0980*/  @P4 LDS R15, [R5+0x4] ;  /* 0x00000400050f4984 */ /* 0x000fe80000000800 */
[----:B------:R-:W-:Y:S04]  /*0990*/  @P4 LDS R14, [UR5+0x4] ;  /* 0x00000405ff0e4984 */ /* 0x000fe80008000800 */
[----:B------:R-:W-:Y:S01]  /*09a0*/  @P5 LDS R17, [R5+0x8] ;  /* 0x0000080005115984 */ /* 0x000fe20000000800 */
[----:B0-----:R-:W-:Y:S01]  /*09b0*/  @P6 FFMA R0, R7, R6, R0 ;  /* 0x0000000607006223 */ /* 0x001fe20000000000 */
[----:B------:R-:W-:-:S02]  /*09c0*/  ISETP.NE.AND P6, PT, R2, UR7, PT ;  /* 0x0000000702007c0c */ /* 0x000fc4000bfc5270 */
[----:B------:R-:W-:Y:S04]  /*09d0*/  @P3 LDS R7, [R5] ;  /* 0x0000000005073984 */ /* 0x000fe80000000800 */
[----:B------:R-:W0:Y:S01]  /*09e0*/  @P3 LDS R6, [UR5] ;  /* 0x00000005ff063984 */ /* 0x000e220008000800 */
[----:B-1----:R-:W-:Y:S01]  /*09f0*/  @P0 FFMA R0, R9, R8, R0 ;  /* 0x0000000809000223 */ /* 0x002fe20000000000 */
[----:B------:R-:W-:Y:S02]  /*0a00*/  ISETP.NE.AND P0, PT, R4, UR4, PT ;  /* 0x0000000404007c0c */ /* 0x000fe4000bf05270 */
[----:B------:R-:W1:Y:S04]  /*0a10*/  @P5 LDS R16, [UR5+0x8] ;  /* 0x00000805ff105984 */ /* 0x000e680008000800 */
[----:B------:R4:W-:Y:S01]  /*0a20*/  @P6 LDS R19, [R5+0xc] ;  /* 0x00000c0005136984 */ /* 0x0009e20000000800 */
[----:B--2---:R-:W-:-:S03]  /*0a30*/  @P1 FFMA R0, R11, R10, R0 ;  /* 0x0000000a0b001223 */ /* 0x004fc60000000000 */
[----:B------:R-:W2:Y:S01]  /*0a40*/  @P6 LDS R18, [UR5+0xc] ;  /* 0x00000c05ff126984 */ /* 0x000ea20008000800 */
[----:B------:R-:W-:Y:S01]  /*0a50*/  UIADD3 UR5, UPT, UPT, UR5, 0x20, URZ ;  /* 0x0000002005057890 */ /* 0x000fe2000fffe0ff */
[----:B----4-:R-:W-:Y:S02]  /*0a60*/  VIADD R5, R5, 0x20 ;  /* 0x0000002005057836 */ /* 0x010fe40000000000 */
[----:B---3--:R-:W-:-:S04]  /*0a70*/  @P2 FFMA R0, R13, R12, R0 ;  /* 0x0000000c0d002223 */ /* 0x008fc80000000000 */
[----:B0-----:R-:W-:-:S04]  /*0a80*/  @P3 FFMA R0, R7, R6, R0 ;  /* 0x0000000607003223 */ /* 0x001fc80000000000 */
[----:B------:R-:W-:-:S04]  /*0a90*/  @P4 FFMA R0, R15, R14, R0 ;  /* 0x0000000e0f004223 */ /* 0x000fc80000000000 */
[----:B-1----:R-:W-:-:S04]  /*0aa0*/  @P5 FFMA R0, R17, R16, R0 ;  /* 0x0000001011005223 */ /* 0x002fc80000000000 */
[----:B--2---:R-:W-:Y:S01]  /*0ab0*/  @P6 FFMA R0, R19, R18, R0 ;  /* 0x0000001213006223 */ /* 0x004fe20000000000 */
[----:B------:R-:W-:Y:S06]  /*0ac0*/  @P0 BRA `(.L_x_8) ;  /* 0xfffffffc004c0947 */ /* 0x000fec000383ffff */
.L_x_7:
[----:B------:R-:W-:Y:S05]  /*0ad0*/  BRA.U !UP1, `(.L_x_6) ;  /* 0x0000000109c87547 */ /* 0x000fea000b800000 */
[----:B------:R-:W0:Y:S01]  /*0ae0*/  LDC R15, c[0x0][0x3a0] ;  /* 0x0000e800ff0f7b82 */ /* 0x000e220000000800 */
[----:B------:R-:W-:Y:S01]  /*0af0*/  UISETP.GE.U32.AND UP0, UPT, UR9, 0x4, UPT ;  /* 0x000000040900788c */ /* 0x000fe2000bf06070 */
[----:B0-----:R-:W-:-:S04]  /*0b00*/  LOP3.LUT R16, R15, 0x3, RZ, 0xc0, !PT ;  /* 0x000000030f107812 */ /* 0x001fc800078ec0ff */
[----:B------:R-:W-:-:S04]  /*0b10*/  ISETP.NE.AND P4, PT, R16, RZ, PT ;  /* 0x000000ff1000720c */ /* 0x000fc80003f85270 */
[----:B------:R-:W-:Y:S09]  /*0b20*/  BRA.U !UP0, `(.L_x_9) ;  /* 0x0000000108587547 */ /* 0x000ff2000b800000 */
[C---:B------:R-:W-:Y:S01]  /*0b30*/  VIADD R5, R4.reuse, 0x1 ;  /* 0x0000000104057836 */ /* 0x040fe20000000000 */
[CC--:B------:R-:W-:Y:S01]  /*0b40*/  ISETP.NE.AND P0, PT, R4.reuse, R2.reuse, PT ;  /* 0x000000020400720c */ /* 0x0c0fe20003f05270 */
[C---:B------:R-:W-:Y:S01]  /*0b50*/  IMAD R9, R4.reuse, 0x4, R3 ;  /* 0x0000000404097824 */ /* 0x040fe200078e0203 */
[C---:B------:R-:W-:Y:S02]  /*0b60*/  IADD3 R7, PT, PT, R4.reuse, 0x2, RZ ;  /* 0x0000000204077810 */ /* 0x040fe40007ffe0ff */
[-C--:B------:R-:W-:Y:S01]  /*0b70*/  ISETP.NE.AND P1, PT, R5, R2.reuse, PT ;  /* 0x000000020500720c */ /* 0x080fe20003f25270 */
[C---:B------:R-:W-:Y:S01]  /*0b80*/  VIADD R5, R4.reuse, 0x3 ;  /* 0x0000000304057836 */ /* 0x040fe20000000000 */
[-C--:B------:R-:W-:Y:S02]  /*0b90*/  ISETP.NE.AND P2, PT, R7, R2.reuse, PT ;  /* 0x000000020700720c */ /* 0x080fe40003f45270 */
[C---:B------:R-:W-:Y:S01]  /*0ba0*/  LEA R10, R4.reuse, UR10, 0x2 ;  /* 0x0000000a040a7c11 */ /* 0x040fe2000f8e10ff */
[----:B------:R-:W-:Y:S01]  /*0bb0*/  VIADD R4, R4, 0x4 ;  /* 0x0000000404047836 */ /* 0x000fe20000000000 */
[----:B------:R-:W-:-:S03]  /*0bc0*/  ISETP.NE.AND P3, PT, R5, R2, PT ;  /* 0x000000020500720c */ /* 0x000fc60003f65270 */
[----:B------:R-:W-:Y:S04]  /*0bd0*/  @P0 LDS R5, [R9] ;  /* 0x0000000009050984 */ /* 0x000fe80000000800 */
[----:B------:R-:W0:Y:S04]  /*0be0*/  @P0 LDS R6, [R10] ;  /* 0x000000000a060984 */ /* 0x000e280000000800 */
[----:B------:R-:W-:Y:S04]  /*0bf0*/  @P1 LDS R11, [R9+0x4] ;  /* 0x00000400090b1984 */ /* 0x000fe80000000800 */
[----:B------:R-:W1:Y:S04]  /*0c00*/  @P1 LDS R12, [R10+0x4] ;  /* 0x000004000a0c1984 */ /* 0x000e680000000800 */
[----:B------:R-:W-:Y:S04]  /*0c10*/  @P2 LDS R7, [R9+0x8] ;  /* 0x0000080009072984 */ /* 0x000fe80000000800 */
[----:B------:R-:W2:Y:S04]  /*0c20*/  @P2 LDS R8, [R10+0x8] ;  /* 0x000008000a082984 */ /* 0x000ea80000000800 */
[----:B------:R-:W-:Y:S04]  /*0c30*/  @P3 LDS R13, [R9+0xc] ;  /* 0x00000c00090d3984 */ /* 0x000fe80000000800 */
[----:B------:R-:W3:Y:S01]  /*0c40*/  @P3 LDS R14, [R10+0xc] ;  /* 0x00000c000a0e3984 */ /* 0x000ee20000000800 */
[----:B0-----:R-:W-:-:S04]  /*0c50*/  @P0 FFMA R0, R5, R6, R0 ;  /* 0x0000000605000223 */ /* 0x001fc80000000000 */
[----:B-1----:R-:W-:-:S04]  /*0c60*/  @P1 FFMA R0, R11, R12, R0 ;  /* 0x0000000c0b001223 */ /* 0x002fc80000000000 */
[----:B--2---:R-:W-:-:S04]  /*0c70*/  @P2 FFMA R0, R7, R8, R0 ;  /* 0x0000000807002223 */ /* 0x004fc80000000000 */
[----:B---3--:R-:W-:-:S07]  /*0c80*/  @P3 FFMA R0, R13, R14, R0 ;  /* 0x0000000e0d003223 */ /* 0x008fce0000000000 */
.L_x_9:
[----:B------:R-:W-:Y:S05]  /*0c90*/  @!P4 BRA `(.L_x_6) ;  /* 0x000000000058c947 */ /* 0x000fea0003800000 */
[----:B------:R-:W-:Y:S02]  /*0ca0*/  ISETP.NE.AND P0, PT, R16, 0x1, PT ;  /* 0x000000011000780c */ /* 0x000fe40003f05270 */
[----:B------:R-:W-:-:S11]  /*0cb0*/  LOP3.LUT R7, R15, 0x1, RZ, 0xc0, !PT ;  /* 0x000000010f077812 */ /* 0x000fd600078ec0ff */
[----:B------:R-:W-:Y:S05]  /*0cc0*/  @!P0 BRA `(.L_x_10) ;  /* 0x0000000000308947 */ /* 0x000fea0003800000 */
[CC--:B------:R-:W-:Y:S01]  /*0cd0*/  ISETP.NE.AND P0, PT, R4.reuse, R2.reuse, PT ;  /* 0x000000020400720c */ /* 0x0c0fe20003f05270 */
[C---:B------:R-:W-:Y:S01]  /*0ce0*/  IMAD R10, R4.reuse, 0x4, R3 ;  /* 0x00000004040a7824 */ /* 0x040fe200078e0203 */
[C---:B------:R-:W-:Y:S02]  /*0cf0*/  IADD3 R5, PT, PT, R4.reuse, 0x1, RZ ;  /* 0x0000000104057810 */ /* 0x040fe40007ffe0ff */
[C---:B------:R-:W-:Y:S01]  /*0d00*/  LEA R11, R4.reuse, UR10, 0x2 ;  /* 0x0000000a040b7c11 */ /* 0x040fe2000f8e10ff */
[----:B------:R-:W-:Y:S01]  /*0d10*/  VIADD R4, R4, 0x2 ;  /* 0x0000000204047836 */ /* 0x000fe20000000000 */
[----:B------:R-:W-:-:S07]  /*0d20*/  ISETP.NE.AND P1, PT, R5, R2, PT ;  /* 0x000000020500720c */ /* 0x000fce0003f25270 */
[----:B------:R-:W-:Y:S04]  /*0d30*/  @P0 LDS R5, [R10] ;  /* 0x000000000a050984 */ /* 0x000fe80000000800 */
[----:B------:R-:W0:Y:S04]  /*0d40*/  @P0 LDS R6, [R11] ;  /* 0x000000000b060984 */ /* 0x000e280000000800 */
[----:B------:R-:W-:Y:S04]  /*0d50*/  @P1 LDS R9, [R10+0x4] ;  /* 0x000004000a091984 */ /* 0x000fe80000000800 */
[----:B------:R-:W1:Y:S01]  /*0d60*/  @P1 LDS R8, [R11+0x4] ;  /* 0x000004000b081984 */ /* 0x000e620000000800 */
[----:B0-----:R-:W-:-:S04]  /*0d70*/  @P0 FFMA R0, R5, R6, R0 ;  /* 0x0000000605000223 */ /* 0x001fc80000000000 */
[----:B-1----:R-:W-:-:S07]  /*0d80*/  @P1 FFMA R0, R9, R8, R0 ;  /* 0x0000000809001223 */ /* 0x002fce0000000000 */
.L_x_10:
[----:B------:R-:W-:-:S04]  /*0d90*/  ISETP.NE.AND P0, PT, R4, R2, PT ;  /* 0x000000020400720c */ /* 0x000fc80003f05270 */
[----:B------:R-:W-:-:S13]  /*0da0*/  ISETP.NE.U32.OR P0, PT, R7, 0x1, !P0 ;  /* 0x000000010700780c */ /* 0x000fda0004705470 */
[C---:B------:R-:W-:Y:S01]  /*0db0*/  @!P0 IMAD R5, R4.reuse, 0x4, R3 ;  /* 0x0000000404058824 */ /* 0x040fe200078e0203 */
[----:B------:R-:W-:-:S05]  /*0dc0*/  @!P0 LEA R4, R4, UR10, 0x2 ;  /* 0x0000000a04048c11 */ /* 0x000fca000f8e10ff */
[----:B------:R-:W-:Y:S04]  /*0dd0*/  @!P0 LDS R5, [R5] ;  /* 0x0000000005058984 */ /* 0x000fe80000000800 */
[----:B------:R-:W0:Y:S02]  /*0de0*/  @!P0 LDS R4, [R4] ;  /* 0x0000000004048984 */ /* 0x000e240000000800 */
[----:B0-----:R-:W-:-:S07]  /*0df0*/  @!P0 FFMA R0, R5, R4, R0 ;  /* 0x0000000405008223 */ /* 0x001fce0000000000 */
.L_x_6:
[----:B012---:R-:W0:Y:S02]  /*0e00*/  LDC.64 R4, c[0x0][0x388] ;  /* 0x0000e200ff047b82 */ /* 0x007e240000000a00 */
[----:B0-----:R-:W-:-:S06]  /*0e10*/  IMAD.WIDE R4, R2, 0x4, R4 ;  /* 0x0000000402047825 */ /* 0x001fcc00078e0204 */
[----:B------:R-:W2:Y:S01]  /*0e20*/  LDG.E R5, desc[UR14][R4.64] ;  /* 0x0000000e04057981 */ /* 0x000ea2000c1e1900 */
[----:B------:R-:W-:Y:S01]  /*0e30*/  LEA R3, R2, R3, 0x2 ;  /* 0x0000000302037211 */ /* 0x000fe200078e10ff */
[----:B------:R-:W-:Y:S05]  /*0e40*/  BSSY.RECONVERGENT B0, `(.L_x_11) ;  /* 0x000000e000007945 */ /* 0x000fea0003800200 */
[----:B------:R-:W0:Y:S02]  /*0e50*/  LDS R3, [R3] ;  /* 0x0000000003037984 */ /* 0x000e240000000800 */
[----:B0-----:R-:W0:Y:S02]  /*0e60*/  MUFU.RCP R6, R3 ;  /* 0x0000000300067308 */ /* 0x001e240000001000 */
[----:B0-----:R-:W-:-:S04]  /*0e70*/  FFMA R7, -R3, R6, 1 ;  /* 0x3f80000003077423 */ /* 0x001fc80000000106 */
[----:B------:R-:W-:Y:S01]  /*0e80*/  FFMA R7, R6, R7, R6 ;  /* 0x0000000706077223 */ /* 0x000fe20000000006 */
[----:B--2---:R-:W-:-:S04]  /*0e90*/  FADD R0, R5, -R0 ;  /* 0x8000000005007221 */ /* 0x004fc80000000000 */
[----:B------:R-:W0:Y:S01]  /*0ea0*/  FCHK P0, R0, R3 ;  /* 0x0000000300007302 */ /* 0x000e220000000000 */
[----:B------:R-:W-:-:S04]  /*0eb0*/  FFMA R6, R0, R7, RZ ;  /* 0x0000000700067223 */ /* 0x000fc800000000ff */
[----:B------:R-:W-:-:S04]  /*0ec0*/  FFMA R8, -R3, R6, R0 ;  /* 0x0000000603087223 */ /* 0x000fc80000000100 */
[----:B------:R-:W-:Y:S01]  /*0ed0*/  FFMA R7, R7, R8, R6 ;  /* 0x0000000807077223 */ /* 0x000fe20000000006 */
[----:B0-----:R-:W-:Y:S06]  /*0ee0*/  @!P0 BRA `(.L_x_12) ;  /* 0x00000000000c8947 */ /* 0x001fec0003800000 */
[----:B------:R-:W-:-:S07]  /*0ef0*/  MOV R4, 0xf10 ;  /* 0x00000f1000047802 */ /* 0x000fce0000000f00 */
[----:B------:R-:W-:Y:S05]  /*0f00*/  CALL.REL.NOINC `($__internal_0_$__cuda_sm3x_div_rn_noftz_f32_slowpath) ;  /* 0x0000000000187944 */ /* 0x000fea0003c00000 */
[----:B------:R-:W-:-:S07]  /*0f10*/  IMAD.MOV.U32 R7, RZ, RZ, R0 ;  /* 0x000000ffff077224 */ /* 0x000fce00078e0000 */
.L_x_12:
[----:B------:R-:W-:Y:S05]  /*0f20*/  BSYNC.RECONVERGENT B0 ;  /* 0x0000000000007941 */ /* 0x000fea0003800200 */
.L_x_11:
[----:B------:R-:W0:Y:S02]  /*0f30*/  LDC.64 R4, c[0x0][0x398] ;  /* 0x0000e600ff047b82 */ /* 0x000e240000000a00 */
[----:B0-----:R-:W-:-:S05]  /*0f40*/  IMAD.WIDE R2, R2, 0x4, R4 ;  /* 0x0000000402027825 */ /* 0x001fca00078e0204 */
[----:B------:R-:W-:Y:S01]  /*0f50*/  STG.E desc[UR14][R2.64], R7 ;  /* 0x0000000702007986 */ /* 0x000fe2000c10190e */
[----:B------:R-:W-:Y:S05]  /*0f60*/  EXIT ;  /* 0x000000000000794d */ /* 0x000fea0003800000 */
        .weak           $__internal_0_$__cuda_sm3x_div_rn_noftz_f32_slowpath
        .type           $__internal_0_$__cuda_sm3x_div_rn_noftz_f32_slowpath,@function
        .size           $__internal_0_$__cuda_sm3x_div_rn_noftz_f32_slowpath,(.L_x_25 - $__internal_0_$__cuda_sm3x_div_rn_noftz_f32_slowpath)
$__internal_0_$__cuda_sm3x_div_rn_noftz_f32_slowpath:
[--C-:B------:R-:W-:Y:S01]  /*0f70*/  SHF.R.U32.HI R6, RZ, 0x17, R3.reuse ;  /* 0x00000017ff067819 */ /* 0x100fe20000011603 */
[----:B------:R-:W-:Y:S01]  /*0f80*/  BSSY.RECONVERGENT B1, `(.L_x_13) ;  /* 0x0000064000017945 */ /* 0x000fe20003800200 */
[--C-:B------:R-:W-:Y:S01]  /*0f90*/  SHF.R.U32.HI R5, RZ, 0x17, R0.reuse ;  /* 0x00000017ff057819 */ /* 0x100fe20000011600 */
[----:B------:R-:W-:Y:S01]  /*0fa0*/  IMAD.MOV.U32 R8, RZ, RZ, R3 ;  /* 0x000000ffff087224 */ /* 0x000fe200078e0003 */
[----:B------:R-:W-:Y:S02]  /*0fb0*/  LOP3.LUT R6, R6, 0xff, RZ, 0xc0, !PT ;  /* 0x000000ff06067812 */ /* 0x000fe400078ec0ff */
[----:B------:R-:W-:Y:S01]  /*0fc0*/  LOP3.LUT R10, R5, 0xff, RZ, 0xc0, !PT ;  /* 0x000000ff050a7812 */ /* 0x000fe200078ec0ff */
[----:B------:R-:W-:Y:S02]  /*0fd0*/  IMAD.MOV.U32 R5, RZ, RZ, R0 ;  /* 0x000000ffff057224 */ /* 0x000fe400078e0000 */
[----:B------:R-:W-:Y:S01]  /*0fe0*/  VIADD R9, R6, 0xffffffff ;  /* 0xffffffff06097836 */ /* 0x000fe20000000000 */
[----:B------:R-:W-:-:S04]  /*0ff0*/  IADD3 R11, PT, PT, R10, -0x1, RZ ;  /* 0xffffffff0a0b7810 */ /* 0x000fc80007ffe0ff */
[----:B------:R-:W-:-:S04]  /*1000*/  ISETP.GT.U32.AND P0, PT, R9, 0xfd, PT ;  /* 0x000000fd0900780c */ /* 0x000fc80003f04070 */
[----:B------:R-:W-:-:S13]  /*1010*/  ISETP.GT.U32.OR P0, PT, R11, 0xfd, P0 ;  /* 0x000000fd0b00780c */ /* 0x000fda0000704470 */
[----:B------:R-:W-:Y:S01]  /*1020*/  @!P0 MOV R7, RZ ;  /* 0x000000ff00078202 */ /* 0x000fe20000000f00 */
[----:B------:R-:W-:Y:S06]  /*1030*/  @!P0 BRA `(.L_x_14) ;  /* 0x00000000005c8947 */ /* 0x000fec0003800000 */
[----:B------:R-:W-:Y:S02]  /*1040*/  FSETP.GTU.FTZ.AND P0, PT, |R0|, +INF , PT ;  /* 0x7f8000000000780b */ /* 0x000fe40003f1c200 */
[----:B------:R-:W-:-:S04]  /*1050*/  FSETP.GTU.FTZ.AND P1, PT, |R3|, +INF , PT ;  /* 0x7f8000000300780b */ /* 0x000fc80003f3c200 */
[----:B------:R-:W-:-:S13]  /*1060*/  PLOP3.LUT P0, PT, P0, P1, PT, 0xf8, 0x8f ;  /* 0x00000000008f781c */ /* 0x000fda0000703f70 */
[----:B------:R-:W-:Y:S05]  /*1070*/  @P0 BRA `(.L_x_15) ;  /* 0x00000004004c0947 */ /* 0x000fea0003800000 */
[----:B------:R-:W-:-:S13]  /*1080*/  LOP3.LUT P0, RZ, R8, 0x7fffffff, R5, 0xc8, !PT ;  /* 0x7fffffff08ff7812 */ /* 0x000fda000780c805 */
[----:B------:R-:W-:Y:S05]  /*1090*/  @!P0 BRA `(.L_x_16) ;  /* 0x00000004003c8947 */ /* 0x000fea0003800000 */
[C---:B------:R-:W-:Y:S02]  /*10a0*/  FSETP.NEU.FTZ.AND P1, PT, |R0|.reuse, +INF , PT ;  /* 0x7f8000000000780b */ /* 0x040fe40003f3d200 */
[----:B------:R-:W-:Y:S02]  /*10b0*/  FSETP.NEU.FTZ.AND P0, PT, |R3|, +INF , PT ;  /* 0x7f8000000300780b */ /* 0x000fe40003f1d200 */
[----:B------:R-:W-:-:S11]  /*10c0*/  FSETP.NEU.FTZ.AND P2, PT, |R0|, +INF , PT ;  /* 0x7f8000000000780b */ /* 0x000fd60003f5d200 */
[----:B------:R-:W-:Y:S05]  /*10d0*/  @!P0 BRA !P1, `(.L_x_16) ;  /* 0x00000004002c8947 */ /* 0x000fea0004800000 */
[----:B------:R-:W-:-:S04]  /*10e0*/  LOP3.LUT P1, RZ, R5, 0x7fffffff, RZ, 0xc0, !PT ;  /* 0x7fffffff05ff7812 */ /* 0x000fc8000782c0ff */
[----:B------:R-:W-:-:S13]  /*10f0*/  PLOP3.LUT P0, PT, P0, P1, PT, 0x2f, 0xf2 ;  /* 0x0000000000f2781c */ /* 0x000fda0000702577 */
[----:B------:R-:W-:Y:S05]  /*1100*/  @P0 BRA `(.L_x_17) ;  /* 0x0000000400180947 */ /* 0x000fea0003800000 */
[----:B------:R-:W-:-:S04]  /*1110*/  LOP3.LUT P0, RZ, R8, 0x7fffffff, RZ, 0xc0, !PT ;  /* 0x7fffffff08ff7812 */ /* 0x000fc8000780c0ff */
[----:B------:R-:W-:-:S13]  /*1120*/  PLOP3.LUT P0, PT, P2, P0, PT, 0x2f, 0xf2 ;  /* 0x0000000000f2781c */ /* 0x000fda0001700577 */
[----:B------:R-:W-:Y:S05]  /*1130*/  @P0 BRA `(.L_x_18) ;  /* 0x0000000400000947 */ /* 0x000fea0003800000 */
[----:B------:R-:W-:Y:S02]  /*1140*/  ISETP.GE.AND P0, PT, R11, RZ, PT ;  /* 0x000000ff0b00720c */ /* 0x000fe40003f06270 */
[----:B------:R-:W-:-:S11]  /*1150*/  ISETP.GE.AND P1, PT, R9, RZ, PT ;  /* 0x000000ff0900720c */ /* 0x000fd60003f26270 */
[----:B------:R-:W-:Y:S02]  /*1160*/  @P0 IMAD.MOV.U32 R7, RZ, RZ, RZ ;  /* 0x000000ffff070224 */ /* 0x000fe400078e00ff */
[----:B------:R-:W-:Y:S01]  /*1170*/  @!P0 FFMA R5, R0, 1.84467440737095516160e+19, RZ ;  /* 0x5f80000000058823 */ /* 0x000fe200000000ff */
[----:B------:R-:W-:Y:S02]  /*1180*/  @!P0 IMAD.MOV.U32 R7, RZ, RZ, -0x40 ;  /* 0xffffffc0ff078424 */ /* 0x000fe400078e00ff */
[----:B------:R-:W-:-:S03]  /*1190*/  @!P1 FFMA R8, R3, 1.84467440737095516160e+19, RZ ;  /* 0x5f80000003089823 */ /* 0x000fc600000000ff */
[----:B------:R-:W-:-:S07]  /*11a0*/  @!P1 IADD3 R7, PT, PT, R7, 0x40, RZ ;  /* 0x0000004007079810 */ /* 0x000fce0007ffe0ff */
.L_x_14:
[----:B------:R-:W-:Y:S01]  /*11b0*/  LEA R3, R6, 0xc0800000, 0x17 ;  /* 0xc080000006037811 */ /* 0x000fe200078eb8ff */
[----:B------:R-:W-:Y:S04]  /*11c0*/  BSSY.RECONVERGENT B2, `(.L_x_19) ;  /* 0x0000036000027945 */ /* 0x000fe80003800200 */
[----:B------:R-:W-:Y:S02]  /*11d0*/  IMAD.IADD R8, R8, 0x1, -R3 ;  /* 0x0000000108087824 */ /* 0x000fe400078e0a03 */
[----:B------:R-:W-:Y:S02]  /*11e0*/  VIADD R3, R10, 0xffffff81 ;  /* 0xffffff810a037836 */ /* 0x000fe40000000000 */
[----:B------:R-:W0:Y:S01]  /*11f0*/  MUFU.RCP R9, R8 ;  /* 0x0000000800097308 */ /* 0x000e220000001000 */
[----:B------:R-:W-:Y:S01]  /*1200*/  FADD.FTZ R11, -R8, -RZ ;  /* 0x800000ff080b7221 */ /* 0x000fe20000010100 */
[C---:B------:R-:W-:Y:S01]  /*1210*/  IMAD R0, R3.reuse, -0x800000, R5 ;  /* 0xff80000003007824 */ /* 0x040fe200078e0205 */
[----:B------:R-:W-:-:S04]  /*1220*/  IADD3 R6, PT, PT, R3, 0x7f, -R6 ;  /* 0x0000007f03067810 */ /* 0x000fc80007ffe806 */
[----:B------:R-:W-:Y:S01]  /*1230*/  IADD3 R6, PT, PT, R6, R7, RZ ;  /* 0x0000000706067210 */ /* 0x000fe20007ffe0ff */
[----:B0-----:R-:W-:-:S04]  /*1240*/  FFMA R10, R9, R11, 1 ;  /* 0x3f800000090a7423 */ /* 0x001fc8000000000b */
[----:B------:R-:W-:-:S04]  /*1250*/  FFMA R12, R9, R10, R9 ;  /* 0x0000000a090c7223 */ /* 0x000fc80000000009 */
[----:B------:R-:W-:-:S04]  /*1260*/  FFMA R5, R0, R12, RZ ;  /* 0x0000000c00057223 */ /* 0x000fc800000000ff */
[----:B------:R-:W-:-:S04]  /*1270*/  FFMA R10, R11, R5, R0 ;  /* 0x000000050b0a7223 */ /* 0x000fc80000000000 */
[----:B------:R-:W-:-:S04]  /*1280*/  FFMA R9, R12, R10, R5 ;  /* 0x0000000a0c097223 */ /* 0x000fc80000000005 */
[----:B------:R-:W-:-:S04]  /*1290*/  FFMA R10, R11, R9, R0 ;  /* 0x000000090b0a7223 */ /* 0x000fc80000000000 */
[----:B------:R-:W-:-:S05]  /*12a0*/  FFMA R0, R12, R10, R9 ;  /* 0x0000000a0c007223 */ /* 0x000fca0000000009 */
[----:B------:R-:W-:-:S04]  /*12b0*/  SHF.R.U32.HI R3, RZ, 0x17, R0 ;  /* 0x00000017ff037819 */ /* 0x000fc80000011600 */
[----:B------:R-:W-:-:S05]  /*12c0*/  LOP3.LUT R3, R3, 0xff, RZ, 0xc0, !PT ;  /* 0x000000ff03037812 */ /* 0x000fca00078ec0ff */
[----:B------:R-:W-:-:S04]  /*12d0*/  IMAD.IADD R7, R3, 0x1, R6 ;  /* 0x0000000103077824 */ /* 0x000fc800078e0206 */
[----:B------:R-:W-:-:S05]  /*12e0*/  VIADD R3, R7, 0xffffffff ;  /* 0xffffffff07037836 */ /* 0x000fca0000000000 */
[----:B------:R-:W-:-:S13]  /*12f0*/  ISETP.GE.U32.AND P0, PT, R3, 0xfe, PT ;  /* 0x000000fe0300780c */ /* 0x000fda0003f06070 */
[----:B------:R-:W-:Y:S05]  /*1300*/  @!P0 BRA `(.L_x_20) ;  /* 0x0000000000808947 */ /* 0x000fea0003800000 */
[----:B------:R-:W-:-:S13]  /*1310*/  ISETP.GT.AND P0, PT, R7, 0xfe, PT ;  /* 0x000000fe0700780c */ /* 0x000fda0003f04270 */
[----:B------:R-:W-:Y:S05]  /*1320*/  @P0 BRA `(.L_x_21) ;  /* 0x00000000006c0947 */ /* 0x000fea0003800000 */
[----:B------:R-:W-:-:S13]  /*1330*/  ISETP.GE.AND P0, PT, R7, 0x1, PT ;  /* 0x000000010700780c */ /* 0x000fda0003f06270 */
[----:B------:R-:W-:Y:S05]  /*1340*/  @P0 BRA `(.L_x_22) ;  /* 0x0000000000740947 */ /* 0x000fea0003800000 */
[----:B------:R-:W-:Y:S02]  /*1350*/  ISETP.GE.AND P0, PT, R7, -0x18, PT ;  /* 0xffffffe80700780c */ /* 0x000fe40003f06270 */
[----:B------:R-:W-:-:S11]  /*1360*/  LOP3.LUT R0, R0, 0x80000000, RZ, 0xc0, !PT ;  /* 0x8000000000007812 */ /* 0x000fd600078ec0ff */
[----:B------:R-:W-:Y:S05]  /*1370*/  @!P0 BRA `(.L_x_22) ;  /* 0x0000000000688947 */ /* 0x000fea0003800000 */
[CCC-:B------:R-:W-:Y:S01]  /*1380*/  FFMA.RZ R3, R12.reuse, R10.reuse, R9.reuse ;  /* 0x0000000a0c037223 */ /* 0x1c0fe2000000c009 */
[C---:B------:R-:W-:Y:S01]  /*1390*/  IADD3 R8, PT, PT, R7.reuse, 0x20, RZ ;  /* 0x0000002007087810 */ /* 0x040fe20007ffe0ff */
[CCC-:B------:R-:W-:Y:S01]  /*13a0*/  FFMA.RM R6, R12.reuse, R10.reuse, R9.reuse ;  /* 0x0000000a0c067223 */ /* 0x1c0fe20000004009 */
[----:B------:R-:W-:Y:S02]  /*13b0*/  ISETP.NE.AND P2, PT, R7, RZ, PT ;  /* 0x000000ff0700720c */ /* 0x000fe40003f45270 */
[----:B------:R-:W-:Y:S01]  /*13c0*/  LOP3.LUT R5, R3, 0x7fffff, RZ, 0xc0, !PT ;  /* 0x007fffff03057812 */ /* 0x000fe200078ec0ff */
[----:B------:R-:W-:Y:S01]  /*13d0*/  FFMA.RP R3, R12, R10, R9 ;  /* 0x0000000a0c037223 */ /* 0x000fe20000008009 */
[----:B------:R-:W-:Y:S01]  /*13e0*/  ISETP.NE.AND P1, PT, R7, RZ, PT ;  /* 0x000000ff0700720c */ /* 0x000fe20003f25270 */
[----:B------:R-:W-:Y:S01]  /*13f0*/  IMAD.MOV R7, RZ, RZ, -R7 ;  /* 0x000000ffff077224 */ /* 0x000fe200078e0a07 */
[----:B------:R-:W-:Y:S02]  /*1400*/  LOP3.LUT R5, R5, 0x800000, RZ, 0xfc, !PT ;  /* 0x0080000005057812 */ /* 0x000fe400078efcff */
[----:B------:R-:W-:-:S02]  /*1410*/  FSETP.NEU.FTZ.AND P0, PT, R3, R6, PT ;  /* 0x000000060300720b */ /* 0x000fc40003f1d000 */
[----:B------:R-:W-:Y:S02]  /*1420*/  SHF.L.U32 R8, R5, R8, RZ ;  /* 0x0000000805087219 */ /* 0x000fe400000006ff */
[----:B------:R-:W-:Y:S02]  /*1430*/  SEL R6, R7, RZ, P2 ;  /* 0x000000ff07067207 */ /* 0x000fe40001000000 */
[----:B------:R-:W-:Y:S02]  /*1440*/  ISETP.NE.AND P1, PT, R8, RZ, P1 ;  /* 0x000000ff0800720c */ /* 0x000fe40000f25270 */
[----:B------:R-:W-:Y:S02]  /*1450*/  SHF.R.U32.HI R6, RZ, R6, R5 ;  /* 0x00000006ff067219 */ /* 0x000fe40000011605 */
[----:B------:R-:W-:Y:S02]  /*1460*/  PLOP3.LUT P0, PT, P0, P1, PT, 0xf8, 0x8f ;  /* 0x00000000008f781c */ /* 0x000fe40000703f70 */
[----:B------:R-:W-:-:S02]  /*1470*/  SHF.R.U32.HI R8, RZ, 0x1, R6 ;  /* 0x00000001ff087819 */ /* 0x000fc40000011606 */
[----:B------:R-:W-:-:S04]  /*1480*/  SEL R3, RZ, 0x1, !P0 ;  /* 0x00000001ff037807 */ /* 0x000fc80004000000 */
[----:B------:R-:W-:-:S04]  /*1490*/  LOP3.LUT R3, R3, 0x1, R8, 0xf8, !PT ;  /* 0x0000000103037812 */ /* 0x000fc800078ef808 */
[----:B------:R-:W-:-:S05]  /*14a0*/  LOP3.LUT R3, R3, R6, RZ, 0xc0, !PT ;  /* 0x0000000603037212 */ /* 0x000fca00078ec0ff */
[----:B------:R-:W-:-:S05]  /*14b0*/  IMAD.IADD R3, R8, 0x1, R3 ;  /* 0x0000000108037824 */ /* 0x000fca00078e0203 */
[----:B------:R-:W-:Y:S01]  /*14c0*/  LOP3.LUT R0, R3, R0, RZ, 0xfc, !PT ;  /* 0x0000000003007212 */ /* 0x000fe200078efcff */
[----:B------:R-:W-:Y:S06]  /*14d0*/  BRA `(.L_x_22) ;  /* 0x0000000000107947 */ /* 0x000fec0003800000 */
.L_x_21:
[----:B------:R-:W-:-:S04]  /*14e0*/  LOP3.LUT R0, R0, 0x80000000, RZ, 0xc0, !PT ;  /* 0x8000000000007812 */ /* 0x000fc800078ec0ff */
[----:B------:R-:W-:Y:S01]  /*14f0*/  LOP3.LUT R0, R0, 0x7f800000, RZ, 0xfc, !PT ;  /* 0x7f80000000007812 */ /* 0x000fe200078efcff */
[----:B------:R-:W-:Y:S06]  /*1500*/  BRA `(.L_x_22) ;  /* 0x0000000000047947 */ /* 0x000fec0003800000 */
.L_x_20:
[----:B------:R-:W-:-:S07]  /*1510*/  LEA R0, R6, R0, 0x17 ;  /* 0x0000000006007211 */ /* 0x000fce00078eb8ff */
.L_x_22:
[----:B------:R-:W-:Y:S05]  /*1520*/  BSYNC.RECONVERGENT B2 ;  /* 0x0000000000027941 */ /* 0x000fea0003800200 */
.L_x_19:
[----:B------:R-:W-:Y:S05]  /*1530*/  BRA `(.L_x_23) ;  /* 0x0000000000207947 */ /* 0x000fea0003800000 */
.L_x_18:
[----:B------:R-:W-:-:S04]  /*1540*/  LOP3.LUT R0, R8, 0x80000000, R5, 0x48, !PT ;  /* 0x8000000008007812 */ /* 0x000fc800078e4805 */
[----:B------:R-:W-:Y:S01]  /*1550*/  LOP3.LUT R0, R0, 0x7f800000, RZ, 0xfc, !PT ;  /* 0x7f80000000007812 */ /* 0x000fe200078efcff */
[----:B------:R-:W-:Y:S06]  /*1560*/  BRA `(.L_x_23) ;  /* 0x0000000000147947 */ /* 0x000fec0003800000 */
.L_x_17:
[----:B------:R-:W-:Y:S01]  /*1570*/  LOP3.LUT R0, R8, 0x80000000, R5, 0x48, !PT ;  /* 0x8000000008007812 */ /* 0x000fe200078e4805 */
[----:B------:R-:W-:Y:S06]  /*1580*/  BRA `(.L_x_23) ;  /* 0x00000000000c7947 */ /* 0x000fec0003800000 */
.L_x_16:
[----:B------:R-:W0:Y:S01]  /*1590*/  MUFU.RSQ R0, -QNAN ;  /* 0xffc0000000007908 */ /* 0x000e220000001400 */
[----:B------:R-:W-:Y:S05]  /*15a0*/  BRA `(.L_x_23) ;  /* 0x0000000000047947 */ /* 0x000fea0003800000 */
.L_x_15:
[----:B------:R-:W-:-:S07]  /*15b0*/  FADD.FTZ R0, R0, R3 ;  /* 0x0000000300007221 */ /* 0x000fce0000010000 */
.L_x_23:
[----:B------:R-:W-:Y:S05]  /*15c0*/  BSYNC.RECONVERGENT B1 ;  /* 0x0000000000017941 */ /* 0x000fea0003800200 */
.L_x_13:
[----:B------:R-:W-:-:S04]  /*15d0*/  IMAD.MOV.U32 R5, RZ, RZ, 0x0 ;  /* 0x00000000ff057424 */ /* 0x000fc800078e00ff */
[----:B0-----:R-:W-:Y:S05]  /*15e0*/  RET.REL.NODEC R4 `(_Z6jacobiPKfS0_PfS1_i) ;  /* 0xffffffe804847950 */ /* 0x001fea0003c3ffff */
.L_x_24:
[----:B------:R-:W-:-:S00]  /*15f0*/  BRA `(.L_x_24) ;  /* 0xfffffffc00fc7947 */ /* 0x000fc0000383ffff */
[----:B------:R-:W-:-:S00]  /*1600*/  NOP ;  /* 0x0000000000007918 */ /* 0x000fc00000000000 */
[----:B------:R-:W-:-:S00]  /*1610*/  NOP ;  /* 0x0000000000007918 */ /* 0x000fc00000000000 */
[----:B------:R-:W-:-:S00]  /*1620*/  NOP ;  /* 0x0000000000007918 */ /* 0x000fc00000000000 */
[----:B------:R-:W-:-:S00]  /*1630*/  NOP ;  /* 0x0000000000007918 */ /* 0x000fc00000000000 */
[----:B------:R-:W-:-:S00]  /*1640*/  NOP ;  /* 0x0000000000007918 */ /* 0x000fc00000000000 */
[----:B------:R-:W-:-:S00]  /*1650*/  NOP ;  /* 0x0000000000007918 */ /* 0x000fc00000000000 */
[----:B------:R-:W-:-:S00]  /*1660*/  NOP ;  /* 0x0000000000007918 */ /* 0x000fc00000000000 */
[----:B------:R-:W-:-:S00]  /*1670*/  NOP ;  /* 0x0000000000007918 */ /* 0x000fc00000000000 */
.L_x_25:


//--------------------- .nv.shared._Z6jacobiPKfS0_PfS1_i --------------------------
	.section	.nv.shared._Z6jacobiPKfS0_PfS1_i,"aw",@nobits
	.sectionflags	@""
	.align	4
.nv.shared._Z6jacobiPKfS0_PfS1_i:
	.zero		17664


//--------------------- .nv.shared.reserved.0     --------------------------
	.section	.nv.shared.reserved.0,"aw",@nobits
	.weak		__nv_reservedSMEM_offset_0_alias
	.size		__nv_reservedSMEM_offset_0_alias, 0, 64
	.other		__nv_reservedSMEM_offset_0_alias,@"STO_CUDA_RESERVED_SHARED STV_DEFAULT"
__nv_reservedSMEM_offset_0_alias:
	.zero		0
	.zero		64


//--------------------- .nv.constant0._Z6jacobiPKfS0_PfS1_i --------------------------
	.section	.nv.constant0._Z6jacobiPKfS0_PfS1_i,"a",@progbits
	.sectionflags	@""
	.align	4
.nv.constant0._Z6jacobiPKfS0_PfS1_i:
	.zero		932


//--------------------- SYMBOLS --------------------------

	.type		.nv.reservedSmem.offset0,@object
	.size		.nv.reservedSmem.offset0,0x4
	.type		.nv.reservedSmem.cap,@object
	.size		.nv.reservedSmem.cap,0x4
